	.target	sm_90a

	.elftype	@"ET_EXEC"


//--------------------- .note.nv.tkinfo           --------------------------
	.section	.note.nv.tkinfo,"",@"SHT_NOTE"
	.sectionflags	@"SHF_NOTE_NV_TKINFO"
	.tkinfo
        /*0018*/ 	.word	0x00000002
        /*0030*/ 	.string	""
        /*0030*/ 	.string	"ptxas"
        /*0030*/ 	.string	"Cuda compilation tools, release 13.0, V13.0.88"
        /*0030*/ 	.string	"Build cuda_13.0.r13.0/compiler.36424714_0"
        /*0030*/ 	.string	"-arch sm_90a -m 64 "



//--------------------- .note.nv.cuinfo           --------------------------
	.section	.note.nv.cuinfo,"",@"SHT_NOTE"
	.sectionflags	@"SHF_NOTE_NV_CUINFO"
        /*0018*/ 	.short	0x0002
        /*001a*/ 	.short	0x005a
        /*001c*/ 	.short	0x0082
	.zero		2


//--------------------- .nv.info                  --------------------------
	.section	.nv.info,"",@"SHT_CUDA_INFO"
	.align	4


	//----- nvinfo : EIATTR_REGCOUNT
	.align		4
        /*0000*/ 	.byte	0x04, 0x2f
        /*0002*/ 	.short	(.L_15 - .L_14)
	.align		4
.L_14:
        /*0004*/ 	.word	index@(_ZN7cutlass13device_kernelINS_4gemm6kernel13GemmUniversalIN4cute5tupleIJiiiiEEENS1_10collective13CollectiveMmaINS1_34MainloopSm90TmaGmmaWarpSpecializedILi22ENS5_IJNS4_1CILi1EEESB_SB_EEENS1_35KernelTmaWarpSpecializedCooperativeEEENS5_IJNSA_ILi256EEENSA_ILi64EEENSA_ILi32EEEEEEaNS5_IJlSB_lEEEaSJ_NS4_8TiledMMAINS4_8MMA_AtomIJNS4_4SM904GMMA26MMA_64x64x32_S32S8S8_SS_TNEEEENS4_6LayoutINS5_IJNSA_ILi2EEESB_SB_EEENS5_IJSB_NSA_ILi0EEEST_EEEEENS5_IJNS4_10UnderscoreESW_SW_EEEEENS4_13SM90_TMA_LOADENS4_14ComposedLayoutINS4_7SwizzleILi1ELi4ELi3EEENS4_18smem_ptr_flag_bitsILi8EEENSQ_INS5_IJNSA_ILi8EEESH_EEENS5_IJSH_SB_EEEEEEEvNS4_8identityESZ_S19_vS1A_EENS_8epilogue10collective6detail29Sm90TmaWarpSpecializedAdapterINS1D_15DefaultEpilogueIaSJ_SJ_NS1C_6thread17LinearCombinationIaLi1EiiLNS1H_9ScaleType4KindE0ELNS_15FloatRoundStyleE2EaEENS1_15EpilogueDefaultEEEEEvvEEEEvNT_6ParamsE)
        /*0008*/ 	.word	0x000000a8


	//----- nvinfo : EIATTR_FRAME_SIZE
	.align		4
.L_15:
        /*000c*/ 	.byte	0x04, 0x11
        /*000e*/ 	.short	(.L_17 - .L_16)
	.align		4
.L_16:
        /*0010*/ 	.word	index@(_ZN7cutlass13device_kernelINS_4gemm6kernel13GemmUniversalIN4cute5tupleIJiiiiEEENS1_10collective13CollectiveMmaINS1_34MainloopSm90TmaGmmaWarpSpecializedILi22ENS5_IJNS4_1CILi1EEESB_SB_EEENS1_35KernelTmaWarpSpecializedCooperativeEEENS5_IJNSA_ILi256EEENSA_ILi64EEENSA_ILi32EEEEEEaNS5_IJlSB_lEEEaSJ_NS4_8TiledMMAINS4_8MMA_AtomIJNS4_4SM904GMMA26MMA_64x64x32_S32S8S8_SS_TNEEEENS4_6LayoutINS5_IJNSA_ILi2EEESB_SB_EEENS5_IJSB_NSA_ILi0EEEST_EEEEENS5_IJNS4_10UnderscoreESW_SW_EEEEENS4_13SM90_TMA_LOADENS4_14ComposedLayoutINS4_7SwizzleILi1ELi4ELi3EEENS4_18smem_ptr_flag_bitsILi8EEENSQ_INS5_IJNSA_ILi8EEESH_EEENS5_IJSH_SB_EEEEEEEvNS4_8identityESZ_S19_vS1A_EENS_8epilogue10collective6detail29Sm90TmaWarpSpecializedAdapterINS1D_15DefaultEpilogueIaSJ_SJ_NS1C_6thread17LinearCombinationIaLi1EiiLNS1H_9ScaleType4KindE0ELNS_15FloatRoundStyleE2EaEENS1_15EpilogueDefaultEEEEEvvEEEEvNT_6ParamsE)
        /*0014*/ 	.word	0x00000000


	//----- nvinfo : EIATTR_MIN_STACK_SIZE
	.align		4
.L_17:
        /*0018*/ 	.byte	0x04, 0x12
        /*001a*/ 	.short	(.L_19 - .L_18)
	.align		4
.L_18:
        /*001c*/ 	.word	index@(_ZN7cutlass13device_kernelINS_4gemm6kernel13GemmUniversalIN4cute5tupleIJiiiiEEENS1_10collective13CollectiveMmaINS1_34MainloopSm90TmaGmmaWarpSpecializedILi22ENS5_IJNS4_1CILi1EEESB_SB_EEENS1_35KernelTmaWarpSpecializedCooperativeEEENS5_IJNSA_ILi256EEENSA_ILi64EEENSA_ILi32EEEEEEaNS5_IJlSB_lEEEaSJ_NS4_8TiledMMAINS4_8MMA_AtomIJNS4_4SM904GMMA26MMA_64x64x32_S32S8S8_SS_TNEEEENS4_6LayoutINS5_IJNSA_ILi2EEESB_SB_EEENS5_IJSB_NSA_ILi0EEEST_EEEEENS5_IJNS4_10UnderscoreESW_SW_EEEEENS4_13SM90_TMA_LOADENS4_14ComposedLayoutINS4_7SwizzleILi1ELi4ELi3EEENS4_18smem_ptr_flag_bitsILi8EEENSQ_INS5_IJNSA_ILi8EEESH_EEENS5_IJSH_SB_EEEEEEEvNS4_8identityESZ_S19_vS1A_EENS_8epilogue10collective6detail29Sm90TmaWarpSpecializedAdapterINS1D_15DefaultEpilogueIaSJ_SJ_NS1C_6thread17LinearCombinationIaLi1EiiLNS1H_9ScaleType4KindE0ELNS_15FloatRoundStyleE2EaEENS1_15EpilogueDefaultEEEEEvvEEEEvNT_6ParamsE)
        /*0020*/ 	.word	0x00000000
.L_19:


//--------------------- .nv.compat                --------------------------
	.section	.nv.compat,"",@"SHT_CUDA_COMPAT_INFO"
	.align	4
        /*0000*/ 	.byte	0x02, 0x09, 0x01, 0x00, 0x02, 0x02, 0x04, 0x00, 0x02, 0x05, 0x05, 0x00, 0x03, 0x07, 0x01, 0x01
        /*0010*/ 	.byte	0x02, 0x03, 0x01, 0x00, 0x02, 0x06, 0x01, 0x00, 0x04, 0x0b, 0x08, 0x00, 0x00, 0x00, 0x00, 0x00
        /*0020*/ 	.byte	0x00, 0x00, 0x00, 0x00


//--------------------- .nv.info._ZN7cutlass13device_kernelINS_4gemm6kernel13GemmUniversalIN4cute5tupleIJiiiiEEENS1_10collective13CollectiveMmaINS1_34MainloopSm90TmaGmmaWarpSpecializedILi22ENS5_IJNS4_1CILi1EEESB_SB_EEENS1_35KernelTmaWarpSpecializedCooperativeEEENS5_IJNSA_ILi256EEENSA_ILi64EEENSA_ILi32EEEEEEaNS5_IJlSB_lEEEaSJ_NS4_8TiledMMAINS4_8MMA_AtomIJNS4_4SM904GMMA26MMA_64x64x32_S32S8S8_SS_TNEEEENS4_6LayoutINS5_IJNSA_ILi2EEESB_SB_EEENS5_IJSB_NSA_ILi0EEEST_EEEEENS5_IJNS4_10UnderscoreESW_SW_EEEEENS4_13SM90_TMA_LOADENS4_14ComposedLayoutINS4_7SwizzleILi1ELi4ELi3EEENS4_18smem_ptr_flag_bitsILi8EEENSQ_INS5_IJNSA_ILi8EEESH_EEENS5_IJSH_SB_EEEEEEEvNS4_8identityESZ_S19_vS1A_EENS_8epilogue10collective6detail29Sm90TmaWarpSpecializedAdapterINS1D_15DefaultEpilogueIaSJ_SJ_NS1C_6thread17LinearCombinationIaLi1EiiLNS1H_9ScaleType4KindE0ELNS_15FloatRoundStyleE2EaEENS1_15EpilogueDefaultEEEEEvvEEEEvNT_6ParamsE --------------------------
	.section	.nv.info._ZN7cutlass13device_kernelINS_4gemm6kernel13GemmUniversalIN4cute5tupleIJiiiiEEENS1_10collective13CollectiveMmaINS1_34MainloopSm90TmaGmmaWarpSpecializedILi22ENS5_IJNS4_1CILi1EEESB_SB_EEENS1_35KernelTmaWarpSpecializedCooperativeEEENS5_IJNSA_ILi256EEENSA_ILi64EEENSA_ILi32EEEEEEaNS5_IJlSB_lEEEaSJ_NS4_8TiledMMAINS4_8MMA_AtomIJNS4_4SM904GMMA26MMA_64x64x32_S32S8S8_SS_TNEEEENS4_6LayoutINS5_IJNSA_ILi2EEESB_SB_EEENS5_IJSB_NSA_ILi0EEEST_EEEEENS5_IJNS4_10UnderscoreESW_SW_EEEEENS4_13SM90_TMA_LOADENS4_14ComposedLayoutINS4_7SwizzleILi1ELi4ELi3EEENS4_18smem_ptr_flag_bitsILi8EEENSQ_INS5_IJNSA_ILi8EEESH_EEENS5_IJSH_SB_EEEEEEEvNS4_8identityESZ_S19_vS1A_EENS_8epilogue10collective6detail29Sm90TmaWarpSpecializedAdapterINS1D_15DefaultEpilogueIaSJ_SJ_NS1C_6thread17LinearCombinationIaLi1EiiLNS1H_9ScaleType4KindE0ELNS_15FloatRoundStyleE2EaEENS1_15EpilogueDefaultEEEEEvvEEEEvNT_6ParamsE,"",@"SHT_CUDA_INFO"
	.sectionflags	@""
	.align	4


	//----- nvinfo : EIATTR_CUDA_API_VERSION
	.align		4
        /*0000*/ 	.byte	0x04, 0x37
        /*0002*/ 	.short	(.L_21 - .L_20)
.L_20:
        /*0004*/ 	.word	0x00000082


	//----- nvinfo : EIATTR_KPARAM_INFO
	.align		4
.L_21:
        /*0008*/ 	.byte	0x04, 0x17
        /*000a*/ 	.short	(.L_23 - .L_22)
.L_22:
        /*000c*/ 	.word	0x00000000
        /*0010*/ 	.short	0x0000
        /*0012*/ 	.short	0x0070
        /*0014*/ 	.byte	0x00, 0xf0, 0x01, 0x10


	//----- nvinfo : EIATTR_SPARSE_MMA_MASK
	.align		4
.L_23:
        /*0018*/ 	.byte	0x03, 0x50
        /*001a*/ 	.short	0x0000


	//----- nvinfo : EIATTR_MAXREG_COUNT
	.align		4
        /*001c*/ 	.byte	0x03, 0x1b
        /*001e*/ 	.short	0x00a8


	//----- nvinfo : EIATTR_NUM_BARRIERS
	.align		4
        /*0020*/ 	.byte	0x02, 0x4c
        /*0022*/ 	.byte	0x01
	.zero		1


	//----- nvinfo : EIATTR_EXTERNS
	.align		4
        /*0024*/ 	.byte	0x04, 0x0f
        /*0026*/ 	.short	(.L_25 - .L_24)


	//   ....[0]....
	.align		4
.L_24:
        /*0028*/ 	.word	index@(__assertfail)


	//----- nvinfo : EIATTR_MERCURY_ISA_VERSION
	.align		4
.L_25:
        /*002c*/ 	.byte	0x03, 0x5f
        /*002e*/ 	.short	0x0101


	//----- nvinfo : EIATTR_INT_WARP_WIDE_INSTR_OFFSETS
	.align		4
        /*0030*/ 	.byte	0x04, 0x31
        /*0032*/ 	.short	(.L_27 - .L_26)


	//   ....[0]....
.L_26:
        /*0034*/ 	.word	0x00000620


	//   ....[1]....
        /*0038*/ 	.word	0x00000650


	//   ....[2]....
        /*003c*/ 	.word	0x00000730


	//----- nvinfo : EIATTR_COOP_GROUP_MASK_REGIDS
	.align		4
.L_27:
        /*0040*/ 	.byte	0x04, 0x29
        /*0042*/ 	.short	(.L_29 - .L_28)


	//   ....[0]....
.L_28:
        /*0044*/ 	.word	0xffffffff


	//   ....[1]....
        /*0048*/ 	.word	0xffffffff


	//   ....[2]....
        /*004c*/ 	.word	0xffffffff


	//   ....[3]....
        /*0050*/ 	.word	0xffffffff


	//   ....[4]....
        /*0054*/ 	.word	0xffffffff


	//----- nvinfo : EIATTR_COOP_GROUP_INSTR_OFFSETS
	.align		4
.L_29:
        /*0058*/ 	.byte	0x04, 0x28
        /*005a*/ 	.short	(.L_31 - .L_30)


	//   ....[0]....
.L_30:
        /*005c*/ 	.word	0x00000060


	//   ....[1]....
        /*0060*/ 	.word	0x00000070


	//   ....[2]....
        /*0064*/ 	.word	0x00000130


	//   ....[3]....
        /*0068*/ 	.word	0x00000530


	//   ....[4]....
        /*006c*/ 	.word	0x000011d0


	//----- nvinfo : EIATTR_REG_RECONFIG
	.align		4
.L_31:
        /*0070*/ 	.byte	0x01, 0x54
	.zero		2


	//----- nvinfo : EIATTR_SYSCALL_OFFSETS
	.align		4
        /*0074*/ 	.byte	0x04, 0x46
        /*0076*/ 	.short	(.L_33 - .L_32)


	//   ....[0]....
.L_32:
        /*0078*/ 	.word	0x000013a0


	//----- nvinfo : EIATTR_MBARRIER_INSTR_OFFSETS
	.align		4
.L_33:
        /*007c*/ 	.byte	0x04, 0x39
        /*007e*/ 	.short	(.L_35 - .L_34)


	//   ....[0]....
.L_34:
        /*0080*/ 	.word	0x00000250
        /*0084*/ 	.word	0x000000ff
        /*0088*/ 	.word	0x00000000
        /*008c*/ 	.short	0x0100
        /*008e*/ 	.byte	0x08
	.zero		1


	//   ....[1]....
        /*0090*/ 	.word	0x00000260
        /*0094*/ 	.word	0x000000ff
        /*0098*/ 	.word	0x000000b0
        /*009c*/ 	.short	0x0100
        /*009e*/ 	.byte	0x08
	.zero		1


	//   ....[2]....
        /*00a0*/ 	.word	0x00000270
        /*00a4*/ 	.word	0x000000ff
        /*00a8*/ 	.word	0x00000008
        /*00ac*/ 	.short	0x0100
        /*00ae*/ 	.byte	0x08
	.zero		1


	//   ....[3]....
        /*00b0*/ 	.word	0x00000280
        /*00b4*/ 	.word	0x000000ff
        /*00b8*/ 	.word	0x000000b8
        /*00bc*/ 	.short	0x0100
        /*00be*/ 	.byte	0x08
	.zero		1


	//   ....[4]....
        /*00c0*/ 	.word	0x00000290
        /*00c4*/ 	.word	0x000000ff
        /*00c8*/ 	.word	0x00000010
        /*00cc*/ 	.short	0x0100
        /*00ce*/ 	.byte	0x08
	.zero		1


	//   ....[5]....
        /*00d0*/ 	.word	0x000002a0
        /*00d4*/ 	.word	0x000000ff
        /*00d8*/ 	.word	0x000000c0
        /*00dc*/ 	.short	0x0100
        /*00de*/ 	.byte	0x08
	.zero		1


	//   ....[6]....
        /*00e0*/ 	.word	0x000002b0
        /*00e4*/ 	.word	0x000000ff
        /*00e8*/ 	.word	0x00000018
        /*00ec*/ 	.short	0x0100
        /*00ee*/ 	.byte	0x08
	.zero		1


	//   ....[7]....
        /*00f0*/ 	.word	0x000002c0
        /*00f4*/ 	.word	0x000000ff
        /*00f8*/ 	.word	0x000000c8
        /*00fc*/ 	.short	0x0100
        /*00fe*/ 	.byte	0x08
	.zero		1


	//   ....[8]....
        /*0100*/ 	.word	0x000002d0
        /*0104*/ 	.word	0x000000ff
        /*0108*/ 	.word	0x00000020
        /*010c*/ 	.short	0x0100
        /*010e*/ 	.byte	0x08
	.zero		1


	//   ....[9]....
        /*0110*/ 	.word	0x000002e0
        /*0114*/ 	.word	0x000000ff
        /*0118*/ 	.word	0x000000d0
        /*011c*/ 	.short	0x0100
        /*011e*/ 	.byte	0x08
	.zero		1


	//   ....[10]....
        /*0120*/ 	.word	0x000002f0
        /*0124*/ 	.word	0x000000ff
        /*0128*/ 	.word	0x00000028
        /*012c*/ 	.short	0x0100
        /*012e*/ 	.byte	0x08
	.zero		1


	//   ....[11]....
        /*0130*/ 	.word	0x00000300
        /*0134*/ 	.word	0x000000ff
        /*0138*/ 	.word	0x000000d8
        /*013c*/ 	.short	0x0100
        /*013e*/ 	.byte	0x08
	.zero		1


	//   ....[12]....
        /*0140*/ 	.word	0x00000310
        /*0144*/ 	.word	0x000000ff
        /*0148*/ 	.word	0x00000030
        /*014c*/ 	.short	0x0100
        /*014e*/ 	.byte	0x08
	.zero		1


	//   ....[13]....
        /*0150*/ 	.word	0x00000320
        /*0154*/ 	.word	0x000000ff
        /*0158*/ 	.word	0x000000e0
        /*015c*/ 	.short	0x0100
        /*015e*/ 	.byte	0x08
	.zero		1


	//   ....[14]....
        /*0160*/ 	.word	0x00000330
        /*0164*/ 	.word	0x000000ff
        /*0168*/ 	.word	0x00000038
        /*016c*/ 	.short	0x0100
        /*016e*/ 	.byte	0x08
	.zero		1


	//   ....[15]....
        /*0170*/ 	.word	0x00000340
        /*0174*/ 	.word	0x000000ff
        /*0178*/ 	.word	0x000000e8
        /*017c*/ 	.short	0x0100
        /*017e*/ 	.byte	0x08
	.zero		1


	//   ....[16]....
        /*0180*/ 	.word	0x00000350
        /*0184*/ 	.word	0x000000ff
        /*0188*/ 	.word	0x00000040
        /*018c*/ 	.short	0x0100
        /*018e*/ 	.byte	0x08
	.zero		1


	//   ....[17]....
        /*0190*/ 	.word	0x00000360
        /*0194*/ 	.word	0x000000ff
        /*0198*/ 	.word	0x000000f0
        /*019c*/ 	.short	0x0100
        /*019e*/ 	.byte	0x08
	.zero		1


	//   ....[18]....
        /*01a0*/ 	.word	0x00000370
        /*01a4*/ 	.word	0x000000ff
        /*01a8*/ 	.word	0x00000048
        /*01ac*/ 	.short	0x0100
        /*01ae*/ 	.byte	0x08
	.zero		1


	//   ....[19]....
        /*01b0*/ 	.word	0x00000380
        /*01b4*/ 	.word	0x000000ff
        /*01b8*/ 	.word	0x000000f8
        /*01bc*/ 	.short	0x0100
        /*01be*/ 	.byte	0x08
	.zero		1


	//   ....[20]....
        /*01c0*/ 	.word	0x00000390
        /*01c4*/ 	.word	0x000000ff
        /*01c8*/ 	.word	0x00000050
        /*01cc*/ 	.short	0x0100
        /*01ce*/ 	.byte	0x08
	.zero		1


	//   ....[21]....
        /*01d0*/ 	.word	0x000003a0
        /*01d4*/ 	.word	0x000000ff
        /*01d8*/ 	.word	0x00000100
        /*01dc*/ 	.short	0x0100
        /*01de*/ 	.byte	0x08
	.zero		1


	//   ....[22]....
        /*01e0*/ 	.word	0x000003b0
        /*01e4*/ 	.word	0x000000ff
        /*01e8*/ 	.word	0x00000058
        /*01ec*/ 	.short	0x0100
        /*01ee*/ 	.byte	0x08
	.zero		1


	//   ....[23]....
        /*01f0*/ 	.word	0x000003c0
        /*01f4*/ 	.word	0x000000ff
        /*01f8*/ 	.word	0x00000108
        /*01fc*/ 	.short	0x0100
        /*01fe*/ 	.byte	0x08
	.zero		1


	//   ....[24]....
        /*0200*/ 	.word	0x000003d0
        /*0204*/ 	.word	0x000000ff
        /*0208*/ 	.word	0x00000060
        /*020c*/ 	.short	0x0100
        /*020e*/ 	.byte	0x08
	.zero		1


	//   ....[25]....
        /*0210*/ 	.word	0x000003e0
        /*0214*/ 	.word	0x000000ff
        /*0218*/ 	.word	0x00000110
        /*021c*/ 	.short	0x0100
        /*021e*/ 	.byte	0x08
	.zero		1


	//   ....[26]....
        /*0220*/ 	.word	0x000003f0
        /*0224*/ 	.word	0x000000ff
        /*0228*/ 	.word	0x00000068
        /*022c*/ 	.short	0x0100
        /*022e*/ 	.byte	0x08
	.zero		1


	//   ....[27]....
        /*0230*/ 	.word	0x00000400
        /*0234*/ 	.word	0x000000ff
        /*0238*/ 	.word	0x00000118
        /*023c*/ 	.short	0x0100
        /*023e*/ 	.byte	0x08
	.zero		1


	//   ....[28]....
        /*0240*/ 	.word	0x00000410
        /*0244*/ 	.word	0x000000ff
        /*0248*/ 	.word	0x00000070
        /*024c*/ 	.short	0x0100
        /*024e*/ 	.byte	0x08
	.zero		1


	//   ....[29]....
        /*0250*/ 	.word	0x00000420
        /*0254*/ 	.word	0x000000ff
        /*0258*/ 	.word	0x00000120
        /*025c*/ 	.short	0x0100
        /*025e*/ 	.byte	0x08
	.zero		1


	//   ....[30]....
        /*0260*/ 	.word	0x00000430
        /*0264*/ 	.word	0x000000ff
        /*0268*/ 	.word	0x00000078
        /*026c*/ 	.short	0x0100
        /*026e*/ 	.byte	0x08
	.zero		1


	//   ....[31]....
        /*0270*/ 	.word	0x00000440
        /*0274*/ 	.word	0x000000ff
        /*0278*/ 	.word	0x00000128
        /*027c*/ 	.short	0x0100
        /*027e*/ 	.byte	0x08
	.zero		1


	//   ....[32]....
        /*0280*/ 	.word	0x00000450
        /*0284*/ 	.word	0x000000ff
        /*0288*/ 	.word	0x00000080
        /*028c*/ 	.short	0x0100
        /*028e*/ 	.byte	0x08
	.zero		1


	//   ....[33]....
        /*0290*/ 	.word	0x00000460
        /*0294*/ 	.word	0x000000ff
        /*0298*/ 	.word	0x00000130
        /*029c*/ 	.short	0x0100
        /*029e*/ 	.byte	0x08
	.zero		1


	//   ....[34]....
        /*02a0*/ 	.word	0x00000470
        /*02a4*/ 	.word	0x000000ff
        /*02a8*/ 	.word	0x00000088
        /*02ac*/ 	.short	0x0100
        /*02ae*/ 	.byte	0x08
	.zero		1


	//   ....[35]....
        /*02b0*/ 	.word	0x00000480
        /*02b4*/ 	.word	0x000000ff
        /*02b8*/ 	.word	0x00000138
        /*02bc*/ 	.short	0x0100
        /*02be*/ 	.byte	0x08
	.zero		1


	//   ....[36]....
        /*02c0*/ 	.word	0x00000490
        /*02c4*/ 	.word	0x000000ff
        /*02c8*/ 	.word	0x00000090
        /*02cc*/ 	.short	0x0100
        /*02ce*/ 	.byte	0x08
	.zero		1


	//   ....[37]....
        /*02d0*/ 	.word	0x000004a0
        /*02d4*/ 	.word	0x000000ff
        /*02d8*/ 	.word	0x00000140
        /*02dc*/ 	.short	0x0100
        /*02de*/ 	.byte	0x08
	.zero		1


	//   ....[38]....
        /*02e0*/ 	.word	0x000004b0
        /*02e4*/ 	.word	0x000000ff
        /*02e8*/ 	.word	0x00000098
        /*02ec*/ 	.short	0x0100
        /*02ee*/ 	.byte	0x08
	.zero		1


	//   ....[39]....
        /*02f0*/ 	.word	0x000004c0
        /*02f4*/ 	.word	0x000000ff
        /*02f8*/ 	.word	0x00000148
        /*02fc*/ 	.short	0x0100
        /*02fe*/ 	.byte	0x08
	.zero		1


	//   ....[40]....
        /*0300*/ 	.word	0x000004d0
        /*0304*/ 	.word	0x000000ff
        /*0308*/ 	.word	0x000000a0
        /*030c*/ 	.short	0x0100
        /*030e*/ 	.byte	0x08
	.zero		1


	//   ....[41]....
        /*0310*/ 	.word	0x000004e0
        /*0314*/ 	.word	0x000000ff
        /*0318*/ 	.word	0x00000150
        /*031c*/ 	.short	0x0100
        /*031e*/ 	.byte	0x08
	.zero		1


	//   ....[42]....
        /*0320*/ 	.word	0x000004f0
        /*0324*/ 	.word	0x000000ff
        /*0328*/ 	.word	0x000000a8
        /*032c*/ 	.short	0x0100
        /*032e*/ 	.byte	0x08
	.zero		1


	//   ....[43]....
        /*0330*/ 	.word	0x00000500
        /*0334*/ 	.word	0x000000ff
        /*0338*/ 	.word	0x00000158
        /*033c*/ 	.short	0x0100
        /*033e*/ 	.byte	0x08
	.zero		1


	//   ....[44]....
        /*0340*/ 	.word	0x000007a0
        /*0344*/ 	.word	0x000000ff
        /*0348*/ 	.word	0x00000170
        /*034c*/ 	.short	0x0100
        /*034e*/ 	.byte	0x06
	.zero		1


	//   ....[45]....
        /*0350*/ 	.word	0x00000800
        /*0354*/ 	.word	0x000000ff
        /*0358*/ 	.word	0x00000178
        /*035c*/ 	.short	0x0100
        /*035e*/ 	.byte	0x06
	.zero		1


	//   ....[46]....
        /*0360*/ 	.word	0x00001470
        /*0364*/ 	.word	0x00000003
        /*0368*/ 	.word	0x00000000
        /*036c*/ 	.short	0x010a
        /*036e*/ 	.byte	0x3f
	.zero		1


	//   ....[47]....
        /*0370*/ 	.word	0x000014b0
        /*0374*/ 	.word	0x00000003
        /*0378*/ 	.word	0x00000000
        /*037c*/ 	.short	0x010a
        /*037e*/ 	.byte	0x3f
	.zero		1


	//   ....[48]....
        /*0380*/ 	.word	0x00001760
        /*0384*/ 	.word	0x00000005
        /*0388*/ 	.word	0x00000000
        /*038c*/ 	.short	0x010a
        /*038e*/ 	.byte	0x3f
	.zero		1


	//   ....[49]....
        /*0390*/ 	.word	0x000017a0
        /*0394*/ 	.word	0x00000005
        /*0398*/ 	.word	0x00000000
        /*039c*/ 	.short	0x010a
        /*039e*/ 	.byte	0x3f
	.zero		1


	//   ....[50]....
        /*03a0*/ 	.word	0x000018f0
        /*03a4*/ 	.word	0x00000004
        /*03a8*/ 	.word	0x00000000
        /*03ac*/ 	.short	0x0101
        /*03ae*/ 	.byte	0x3f
	.zero		1


	//   ....[51]....
        /*03b0*/ 	.word	0x00001ad0
        /*03b4*/ 	.word	0x00000000
        /*03b8*/ 	.word	0x00000000
        /*03bc*/ 	.short	0x0101
        /*03be*/ 	.byte	0x3f
	.zero		1


	//   ....[52]....
        /*03c0*/ 	.word	0x000061b0
        /*03c4*/ 	.word	0x0000000e
        /*03c8*/ 	.word	0x000000b0
        /*03cc*/ 	.short	0x010a
        /*03ce*/ 	.byte	0x3f
	.zero		1


	//   ....[53]....
        /*03d0*/ 	.word	0x00006530
        /*03d4*/ 	.word	0x00000006
        /*03d8*/ 	.word	0x00000178
        /*03dc*/ 	.short	0x0101
        /*03de*/ 	.byte	0x3f
	.zero		1


	//   ....[54]....
        /*03e0*/ 	.word	0x00006c60
        /*03e4*/ 	.word	0x00000007
        /*03e8*/ 	.word	0x00000000
        /*03ec*/ 	.short	0x010a
        /*03ee*/ 	.byte	0x3f
	.zero		1


	//   ....[55]....
        /*03f0*/ 	.word	0x00006ce0
        /*03f4*/ 	.word	0x00000009
        /*03f8*/ 	.word	0x00000000
        /*03fc*/ 	.short	0x010a
        /*03fe*/ 	.byte	0x3f
	.zero		1


	//   ....[56]....
        /*0400*/ 	.word	0x00006d70
        /*0404*/ 	.word	0x00000006
        /*0408*/ 	.word	0x00000000
        /*040c*/ 	.short	0x010a
        /*040e*/ 	.byte	0x3f
	.zero		1


	//   ....[57]....
        /*0410*/ 	.word	0x00006e00
        /*0414*/ 	.word	0x00000009
        /*0418*/ 	.word	0x00000000
        /*041c*/ 	.short	0x010a
        /*041e*/ 	.byte	0x3f
	.zero		1


	//   ....[58]....
        /*0420*/ 	.word	0x00006e90
        /*0424*/ 	.word	0x00000006
        /*0428*/ 	.word	0x00000000
        /*042c*/ 	.short	0x010a
        /*042e*/ 	.byte	0x3f
	.zero		1


	//   ....[59]....
        /*0430*/ 	.word	0x00006f20
        /*0434*/ 	.word	0x00000009
        /*0438*/ 	.word	0x00000000
        /*043c*/ 	.short	0x010a
        /*043e*/ 	.byte	0x3f
	.zero		1


	//   ....[60]....
        /*0440*/ 	.word	0x00006fb0
        /*0444*/ 	.word	0x00000006
        /*0448*/ 	.word	0x00000000
        /*044c*/ 	.short	0x010a
        /*044e*/ 	.byte	0x3f
	.zero		1


	//   ....[61]....
        /*0450*/ 	.word	0x00007040
        /*0454*/ 	.word	0x00000009
        /*0458*/ 	.word	0x00000000
        /*045c*/ 	.short	0x010a
        /*045e*/ 	.byte	0x3f
	.zero		1


	//   ....[62]....
        /*0460*/ 	.word	0x000070d0
        /*0464*/ 	.word	0x00000006
        /*0468*/ 	.word	0x00000000
        /*046c*/ 	.short	0x010a
        /*046e*/ 	.byte	0x3f
	.zero		1


	//   ....[63]....
        /*0470*/ 	.word	0x00007160
        /*0474*/ 	.word	0x00000009
        /*0478*/ 	.word	0x00000000
        /*047c*/ 	.short	0x010a
        /*047e*/ 	.byte	0x3f
	.zero		1


	//   ....[64]....
        /*0480*/ 	.word	0x000071f0
        /*0484*/ 	.word	0x00000006
        /*0488*/ 	.word	0x00000000
        /*048c*/ 	.short	0x010a
        /*048e*/ 	.byte	0x3f
	.zero		1


	//   ....[65]....
        /*0490*/ 	.word	0x00007280
        /*0494*/ 	.word	0x00000009
        /*0498*/ 	.word	0x00000000
        /*049c*/ 	.short	0x010a
        /*049e*/ 	.byte	0x3f
	.zero		1


	//   ....[66]....
        /*04a0*/ 	.word	0x00007310
        /*04a4*/ 	.word	0x00000006
        /*04a8*/ 	.word	0x00000000
        /*04ac*/ 	.short	0x010a
        /*04ae*/ 	.byte	0x3f
	.zero		1


	//   ....[67]....
        /*04b0*/ 	.word	0x000073a0
        /*04b4*/ 	.word	0x00000009
        /*04b8*/ 	.word	0x00000000
        /*04bc*/ 	.short	0x010a
        /*04be*/ 	.byte	0x3f
	.zero		1


	//   ....[68]....
        /*04c0*/ 	.word	0x00007430
        /*04c4*/ 	.word	0x00000006
        /*04c8*/ 	.word	0x00000000
        /*04cc*/ 	.short	0x010a
        /*04ce*/ 	.byte	0x3f
	.zero		1


	//   ....[69]....
        /*04d0*/ 	.word	0x000074c0
        /*04d4*/ 	.word	0x00000009
        /*04d8*/ 	.word	0x00000000
        /*04dc*/ 	.short	0x010a
        /*04de*/ 	.byte	0x3f
	.zero		1


	//   ....[70]....
        /*04e0*/ 	.word	0x00007550
        /*04e4*/ 	.word	0x00000006
        /*04e8*/ 	.word	0x00000000
        /*04ec*/ 	.short	0x010a
        /*04ee*/ 	.byte	0x3f
	.zero		1


	//   ....[71]....
        /*04f0*/ 	.word	0x000075e0
        /*04f4*/ 	.word	0x00000009
        /*04f8*/ 	.word	0x00000000
        /*04fc*/ 	.short	0x010a
        /*04fe*/ 	.byte	0x3f
	.zero		1


	//   ....[72]....
        /*0500*/ 	.word	0x00007670
        /*0504*/ 	.word	0x00000006
        /*0508*/ 	.word	0x00000000
        /*050c*/ 	.short	0x010a
        /*050e*/ 	.byte	0x3f
	.zero		1


	//   ....[73]....
        /*0510*/ 	.word	0x00007700
        /*0514*/ 	.word	0x00000009
        /*0518*/ 	.word	0x00000000
        /*051c*/ 	.short	0x010a
        /*051e*/ 	.byte	0x3f
	.zero		1


	//   ....[74]....
        /*0520*/ 	.word	0x00007790
        /*0524*/ 	.word	0x00000006
        /*0528*/ 	.word	0x00000000
        /*052c*/ 	.short	0x010a
        /*052e*/ 	.byte	0x3f
	.zero		1


	//   ....[75]....
        /*0530*/ 	.word	0x00007820
        /*0534*/ 	.word	0x00000003
        /*0538*/ 	.word	0x00000000
        /*053c*/ 	.short	0x010a
        /*053e*/ 	.byte	0x3f
	.zero		1


	//   ....[76]....
        /*0540*/ 	.word	0x00007880
        /*0544*/ 	.word	0x00000003
        /*0548*/ 	.word	0x00000000
        /*054c*/ 	.short	0x010a
        /*054e*/ 	.byte	0x3f
	.zero		1


	//   ....[77]....
        /*0550*/ 	.word	0x000078d0
        /*0554*/ 	.word	0x00000005
        /*0558*/ 	.word	0x00000000
        /*055c*/ 	.short	0x010a
        /*055e*/ 	.byte	0x3f
	.zero		1


	//   ....[78]....
        /*0560*/ 	.word	0x000079a0
        /*0564*/ 	.word	0x0000000e
        /*0568*/ 	.word	0x000000b0
        /*056c*/ 	.short	0x010a
        /*056e*/ 	.byte	0x3f
	.zero		1


	//   ....[79]....
        /*0570*/ 	.word	0x00007a70
        /*0574*/ 	.word	0x00000007
        /*0578*/ 	.word	0x00000000
        /*057c*/ 	.short	0x010a
        /*057e*/ 	.byte	0x3f
	.zero		1


	//   ....[80]....
        /*0580*/ 	.word	0x00007ac0
        /*0584*/ 	.word	0x00000009
        /*0588*/ 	.word	0x00000000
        /*058c*/ 	.short	0x010a
        /*058e*/ 	.byte	0x3f
	.zero		1


	//   ....[81]....
        /*0590*/ 	.word	0x00007b10
        /*0594*/ 	.word	0x00000006
        /*0598*/ 	.word	0x00000000
        /*059c*/ 	.short	0x010a
        /*059e*/ 	.byte	0x3f
	.zero		1


	//   ....[82]....
        /*05a0*/ 	.word	0x00007b60
        /*05a4*/ 	.word	0x00000009
        /*05a8*/ 	.word	0x00000000
        /*05ac*/ 	.short	0x010a
        /*05ae*/ 	.byte	0x3f
	.zero		1


	//   ....[83]....
        /*05b0*/ 	.word	0x00007bb0
        /*05b4*/ 	.word	0x00000006
        /*05b8*/ 	.word	0x00000000
        /*05bc*/ 	.short	0x010a
        /*05be*/ 	.byte	0x3f
	.zero		1


	//   ....[84]....
        /*05c0*/ 	.word	0x00007c00
        /*05c4*/ 	.word	0x00000009
        /*05c8*/ 	.word	0x00000000
        /*05cc*/ 	.short	0x010a
        /*05ce*/ 	.byte	0x3f
	.zero		1


	//   ....[85]....
        /*05d0*/ 	.word	0x00007c50
        /*05d4*/ 	.word	0x00000006
        /*05d8*/ 	.word	0x00000000
        /*05dc*/ 	.short	0x010a
        /*05de*/ 	.byte	0x3f
	.zero		1


	//   ....[86]....
        /*05e0*/ 	.word	0x00007ca0
        /*05e4*/ 	.word	0x00000009
        /*05e8*/ 	.word	0x00000000
        /*05ec*/ 	.short	0x010a
        /*05ee*/ 	.byte	0x3f
	.zero		1


	//   ....[87]....
        /*05f0*/ 	.word	0x00007cf0
        /*05f4*/ 	.word	0x00000006
        /*05f8*/ 	.word	0x00000000
        /*05fc*/ 	.short	0x010a
        /*05fe*/ 	.byte	0x3f
	.zero		1


	//   ....[88]....
        /*0600*/ 	.word	0x00007d40
        /*0604*/ 	.word	0x00000009
        /*0608*/ 	.word	0x00000000
        /*060c*/ 	.short	0x010a
        /*060e*/ 	.byte	0x3f
	.zero		1


	//   ....[89]....
        /*0610*/ 	.word	0x00007d90
        /*0614*/ 	.word	0x00000006
        /*0618*/ 	.word	0x00000000
        /*061c*/ 	.short	0x010a
        /*061e*/ 	.byte	0x3f
	.zero		1


	//   ....[90]....
        /*0620*/ 	.word	0x00007de0
        /*0624*/ 	.word	0x00000009
        /*0628*/ 	.word	0x00000000
        /*062c*/ 	.short	0x010a
        /*062e*/ 	.byte	0x3f
	.zero		1


	//   ....[91]....
        /*0630*/ 	.word	0x00007e30
        /*0634*/ 	.word	0x00000006
        /*0638*/ 	.word	0x00000000
        /*063c*/ 	.short	0x010a
        /*063e*/ 	.byte	0x3f
	.zero		1


	//   ....[92]....
        /*0640*/ 	.word	0x00007e80
        /*0644*/ 	.word	0x00000009
        /*0648*/ 	.word	0x00000000
        /*064c*/ 	.short	0x010a
        /*064e*/ 	.byte	0x3f
	.zero		1


	//   ....[93]....
        /*0650*/ 	.word	0x00007ed0
        /*0654*/ 	.word	0x00000006
        /*0658*/ 	.word	0x00000000
        /*065c*/ 	.short	0x010a
        /*065e*/ 	.byte	0x3f
	.zero		1


	//   ....[94]....
        /*0660*/ 	.word	0x00007f20
        /*0664*/ 	.word	0x00000009
        /*0668*/ 	.word	0x00000000
        /*066c*/ 	.short	0x010a
        /*066e*/ 	.byte	0x3f
	.zero		1


	//   ....[95]....
        /*0670*/ 	.word	0x00007f70
        /*0674*/ 	.word	0x00000006
        /*0678*/ 	.word	0x00000000
        /*067c*/ 	.short	0x010a
        /*067e*/ 	.byte	0x3f
	.zero		1


	//   ....[96]....
        /*0680*/ 	.word	0x00007fc0
        /*0684*/ 	.word	0x00000009
        /*0688*/ 	.word	0x00000000
        /*068c*/ 	.short	0x010a
        /*068e*/ 	.byte	0x3f
	.zero		1


	//   ....[97]....
        /*0690*/ 	.word	0x00008010
        /*0694*/ 	.word	0x00000006
        /*0698*/ 	.word	0x00000000
        /*069c*/ 	.short	0x010a
        /*069e*/ 	.byte	0x3f
	.zero		1


	//   ....[98]....
        /*06a0*/ 	.word	0x00008060
        /*06a4*/ 	.word	0x00000009
        /*06a8*/ 	.word	0x00000000
        /*06ac*/ 	.short	0x010a
        /*06ae*/ 	.byte	0x3f
	.zero		1


	//   ....[99]....
        /*06b0*/ 	.word	0x000080b0
        /*06b4*/ 	.word	0x00000006
        /*06b8*/ 	.word	0x00000000
        /*06bc*/ 	.short	0x010a
        /*06be*/ 	.byte	0x3f
	.zero		1


	//----- nvinfo : EIATTR_NUM_MBARRIERS
	.align		4
.L_35:
        /*06c0*/ 	.byte	0x03, 0x38
        /*06c2*/ 	.short	0x002e


	//----- nvinfo : EIATTR_EXIT_INSTR_OFFSETS
	.align		4
        /*06c4*/ 	.byte	0x04, 0x1c
        /*06c6*/ 	.short	(.L_37 - .L_36)


	//   ....[0]....
.L_36:
        /*06c8*/ 	.word	0x00000850


	//   ....[1]....
        /*06cc*/ 	.word	0x00001110


	//   ....[2]....
        /*06d0*/ 	.word	0x00005820


	//   ....[3]....
        /*06d4*/ 	.word	0x00005e50


	//   ....[4]....
        /*06d8*/ 	.word	0x00007870


	//----- nvinfo : EIATTR_MAX_THREADS
	.align		4
.L_37:
        /*06dc*/ 	.byte	0x04, 0x05
        /*06de*/ 	.short	(.L_39 - .L_38)
.L_38:
        /*06e0*/ 	.word	0x00000180
        /*06e4*/ 	.word	0x00000001
        /*06e8*/ 	.word	0x00000001


	//----- nvinfo : EIATTR_CRS_STACK_SIZE
	.align		4
.L_39:
        /*06ec*/ 	.byte	0x04, 0x1e
        /*06ee*/ 	.short	(.L_41 - .L_40)
.L_40:
        /*06f0*/ 	.word	0x00000000


	//----- nvinfo : EIATTR_CBANK_PARAM_SIZE
	.align		4
.L_41:
        /*06f4*/ 	.byte	0x03, 0x19
        /*06f6*/ 	.short	0x0470


	//----- nvinfo : EIATTR_PARAM_CBANK
	.align		4
        /*06f8*/ 	.byte	0x04, 0x0a
        /*06fa*/ 	.short	(.L_43 - .L_42)
	.align		4
.L_42:
        /*06fc*/ 	.word	index@(.nv.constant0._ZN7cutlass13device_kernelINS_4gemm6kernel13GemmUniversalIN4cute5tupleIJiiiiEEENS1_10collective13CollectiveMmaINS1_34MainloopSm90TmaGmmaWarpSpecializedILi22ENS5_IJNS4_1CILi1EEESB_SB_EEENS1_35KernelTmaWarpSpecializedCooperativeEEENS5_IJNSA_ILi256EEENSA_ILi64EEENSA_ILi32EEEEEEaNS5_IJlSB_lEEEaSJ_NS4_8TiledMMAINS4_8MMA_AtomIJNS4_4SM904GMMA26MMA_64x64x32_S32S8S8_SS_TNEEEENS4_6LayoutINS5_IJNSA_ILi2EEESB_SB_EEENS5_IJSB_NSA_ILi0EEEST_EEEEENS5_IJNS4_10UnderscoreESW_SW_EEEEENS4_13SM90_TMA_LOADENS4_14ComposedLayoutINS4_7SwizzleILi1ELi4ELi3EEENS4_18smem_ptr_flag_bitsILi8EEENSQ_INS5_IJNSA_ILi8EEESH_EEENS5_IJSH_SB_EEEEEEEvNS4_8identityESZ_S19_vS1A_EENS_8epilogue10collective6detail29Sm90TmaWarpSpecializedAdapterINS1D_15DefaultEpilogueIaSJ_SJ_NS1C_6thread17LinearCombinationIaLi1EiiLNS1H_9ScaleType4KindE0ELNS_15FloatRoundStyleE2EaEENS1_15EpilogueDefaultEEEEEvvEEEEvNT_6ParamsE)
        /*0700*/ 	.short	0x0210
        /*0702*/ 	.short	0x0470


	//----- nvinfo : EIATTR_SW_WAR
	.align		4
.L_43:
        /*0704*/ 	.byte	0x04, 0x36
        /*0706*/ 	.short	(.L_45 - .L_44)
.L_44:
        /*0708*/ 	.word	0x00000008
.L_45:


//--------------------- .nv.callgraph             --------------------------
	.section	.nv.callgraph,"",@"SHT_CUDA_CALLGRAPH"
	.align	4
	.sectionentsize	8
	.align		4
        /*0000*/ 	.word	0x00000000
	.align		4
        /*0004*/ 	.word	0xffffffff
	.align		4
        /*0008*/ 	.word	index@(_ZN7cutlass13device_kernelINS_4gemm6kernel13GemmUniversalIN4cute5tupleIJiiiiEEENS1_10collective13CollectiveMmaINS1_34MainloopSm90TmaGmmaWarpSpecializedILi22ENS5_IJNS4_1CILi1EEESB_SB_EEENS1_35KernelTmaWarpSpecializedCooperativeEEENS5_IJNSA_ILi256EEENSA_ILi64EEENSA_ILi32EEEEEEaNS5_IJlSB_lEEEaSJ_NS4_8TiledMMAINS4_8MMA_AtomIJNS4_4SM904GMMA26MMA_64x64x32_S32S8S8_SS_TNEEEENS4_6LayoutINS5_IJNSA_ILi2EEESB_SB_EEENS5_IJSB_NSA_ILi0EEEST_EEEEENS5_IJNS4_10UnderscoreESW_SW_EEEEENS4_13SM90_TMA_LOADENS4_14ComposedLayoutINS4_7SwizzleILi1ELi4ELi3EEENS4_18smem_ptr_flag_bitsILi8EEENSQ_INS5_IJNSA_ILi8EEESH_EEENS5_IJSH_SB_EEEEEEEvNS4_8identityESZ_S19_vS1A_EENS_8epilogue10collective6detail29Sm90TmaWarpSpecializedAdapterINS1D_15DefaultEpilogueIaSJ_SJ_NS1C_6thread17LinearCombinationIaLi1EiiLNS1H_9ScaleType4KindE0ELNS_15FloatRoundStyleE2EaEENS1_15EpilogueDefaultEEEEEvvEEEEvNT_6ParamsE)
	.align		4
        /*000c*/ 	.word	index@(__assertfail)
	.align		4
        /*0010*/ 	.word	0x00000000
	.align		4
        /*0014*/ 	.word	0xfffffffe
	.align		4
        /*0018*/ 	.word	0x00000000
	.align		4
        /*001c*/ 	.word	0xfffffffd
	.align		4
        /*0020*/ 	.word	0x00000000
	.align		4
        /*0024*/ 	.word	0xfffffffc


//--------------------- .nv.constant4             --------------------------
	.section	.nv.constant4,"a",@progbits
	.align	8
	.align		8
.nv.constant4:
        /*0000*/ 	.dword	__assertfail
	.align		8
        /*0008*/ 	.dword	__unnamed_1
	.align		8
        /*0010*/ 	.dword	_ZN40_INTERNAL_1e1423a4_4_k_cu_02d52878_189634cuda3std3__45__cpo5beginE
	.align		8
        /*0018*/ 	.dword	_ZN40_INTERNAL_1e1423a4_4_k_cu_02d52878_189634cuda3std3__45__cpo3endE
	.align		8
        /*0020*/ 	.dword	_ZN40_INTERNAL_1e1423a4_4_k_cu_02d52878_189634cuda3std3__45__cpo6cbeginE
	.align		8
        /*0028*/ 	.dword	_ZN40_INTERNAL_1e1423a4_4_k_cu_02d52878_189634cuda3std3__45__cpo4cendE
	.align		8
        /*0030*/ 	.dword	_ZN40_INTERNAL_1e1423a4_4_k_cu_02d52878_189634cuda3std3__442_GLOBAL__N__1e1423a4_4_k_cu_02d52878_189636ignoreE
	.align		8
        /*0038*/ 	.dword	_ZN40_INTERNAL_1e1423a4_4_k_cu_02d52878_189634cuda3std3__419piecewise_constructE
	.align		8
        /*0040*/ 	.dword	_ZN40_INTERNAL_1e1423a4_4_k_cu_02d52878_189634cuda3std3__48in_placeE
	.align		8
        /*0048*/ 	.dword	_ZN40_INTERNAL_1e1423a4_4_k_cu_02d52878_189634cuda3std6ranges3__45__cpo4swapE
	.align		8
        /*0050*/ 	.dword	_ZN40_INTERNAL_1e1423a4_4_k_cu_02d52878_189634cuda3std6ranges3__45__cpo9iter_moveE
	.align		8
        /*0058*/ 	.dword	_ZN40_INTERNAL_1e1423a4_4_k_cu_02d52878_189634cute7productE
	.align		8
        /*0060*/ 	.dword	_ZN40_INTERNAL_1e1423a4_4_k_cu_02d52878_189634cute1_E
	.align		8
        /*0068*/ 	.dword	$str$22
	.align		8
        /*0070*/ 	.dword	$str$23


//--------------------- .text._ZN7cutlass13device_kernelINS_4gemm6kernel13GemmUniversalIN4cute5tupleIJiiiiEEENS1_10collective13CollectiveMmaINS1_34MainloopSm90TmaGmmaWarpSpecializedILi22ENS5_IJNS4_1CILi1EEESB_SB_EEENS1_35KernelTmaWarpSpecializedCooperativeEEENS5_IJNSA_ILi256EEENSA_ILi64EEENSA_ILi32EEEEEEaNS5_IJlSB_lEEEaSJ_NS4_8TiledMMAINS4_8MMA_AtomIJNS4_4SM904GMMA26MMA_64x64x32_S32S8S8_SS_TNEEEENS4_6LayoutINS5_IJNSA_ILi2EEESB_SB_EEENS5_IJSB_NSA_ILi0EEEST_EEEEENS5_IJNS4_10UnderscoreESW_SW_EEEEENS4_13SM90_TMA_LOADENS4_14ComposedLayoutINS4_7SwizzleILi1ELi4ELi3EEENS4_18smem_ptr_flag_bitsILi8EEENSQ_INS5_IJNSA_ILi8EEESH_EEENS5_IJSH_SB_EEEEEEEvNS4_8identityESZ_S19_vS1A_EENS_8epilogue10collective6detail29Sm90TmaWarpSpecializedAdapterINS1D_15DefaultEpilogueIaSJ_SJ_NS1C_6thread17LinearCombinationIaLi1EiiLNS1H_9ScaleType4KindE0ELNS_15FloatRoundStyleE2EaEENS1_15EpilogueDefaultEEEEEvvEEEEvNT_6ParamsE --------------------------
	.section	.text._ZN7cutlass13device_kernelINS_4gemm6kernel13GemmUniversalIN4cute5tupleIJiiiiEEENS1_10collective13CollectiveMmaINS1_34MainloopSm90TmaGmmaWarpSpecializedILi22ENS5_IJNS4_1CILi1EEESB_SB_EEENS1_35KernelTmaWarpSpecializedCooperativeEEENS5_IJNSA_ILi256EEENSA_ILi64EEENSA_ILi32EEEEEEaNS5_IJlSB_lEEEaSJ_NS4_8TiledMMAINS4_8MMA_AtomIJNS4_4SM904GMMA26MMA_64x64x32_S32S8S8_SS_TNEEEENS4_6LayoutINS5_IJNSA_ILi2EEESB_SB_EEENS5_IJSB_NSA_ILi0EEEST_EEEEENS5_IJNS4_10UnderscoreESW_SW_EEEEENS4_13SM90_TMA_LOADENS4_14ComposedLayoutINS4_7SwizzleILi1ELi4ELi3EEENS4_18smem_ptr_flag_bitsILi8EEENSQ_INS5_IJNSA_ILi8EEESH_EEENS5_IJSH_SB_EEEEEEEvNS4_8identityESZ_S19_vS1A_EENS_8epilogue10collective6detail29Sm90TmaWarpSpecializedAdapterINS1D_15DefaultEpilogueIaSJ_SJ_NS1C_6thread17LinearCombinationIaLi1EiiLNS1H_9ScaleType4KindE0ELNS_15FloatRoundStyleE2EaEENS1_15EpilogueDefaultEEEEEvvEEEEvNT_6ParamsE,"ax",@progbits
	.align	128
.text._ZN7cutlass13device_kernelINS_4gemm6kernel13GemmUniversalIN4cute5tupleIJiiiiEEENS1_10collective13CollectiveMmaINS1_34MainloopSm90TmaGmmaWarpSpecializedILi22ENS5_IJNS4_1CILi1EEESB_SB_EEENS1_35KernelTmaWarpSpecializedCooperativeEEENS5_IJNSA_ILi256EEENSA_ILi64EEENSA_ILi32EEEEEEaNS5_IJlSB_lEEEaSJ_NS4_8TiledMMAINS4_8MMA_AtomIJNS4_4SM904GMMA26MMA_64x64x32_S32S8S8_SS_TNEEEENS4_6LayoutINS5_IJNSA_ILi2EEESB_SB_EEENS5_IJSB_NSA_ILi0EEEST_EEEEENS5_IJNS4_10UnderscoreESW_SW_EEEEENS4_13SM90_TMA_LOADENS4_14ComposedLayoutINS4_7SwizzleILi1ELi4ELi3EEENS4_18smem_ptr_flag_bitsILi8EEENSQ_INS5_IJNSA_ILi8EEESH_EEENS5_IJSH_SB_EEEEEEEvNS4_8identityESZ_S19_vS1A_EENS_8epilogue10collective6detail29Sm90TmaWarpSpecializedAdapterINS1D_15DefaultEpilogueIaSJ_SJ_NS1C_6thread17LinearCombinationIaLi1EiiLNS1H_9ScaleType4KindE0ELNS_15FloatRoundStyleE2EaEENS1_15EpilogueDefaultEEEEEvvEEEEvNT_6ParamsE:
        .type           _ZN7cutlass13device_kernelINS_4gemm6kernel13GemmUniversalIN4cute5tupleIJiiiiEEENS1_10collective13CollectiveMmaINS1_34MainloopSm90TmaGmmaWarpSpecializedILi22ENS5_IJNS4_1CILi1EEESB_SB_EEENS1_35KernelTmaWarpSpecializedCooperativeEEENS5_IJNSA_ILi256EEENSA_ILi64EEENSA_ILi32EEEEEEaNS5_IJlSB_lEEEaSJ_NS4_8TiledMMAINS4_8MMA_AtomIJNS4_4SM904GMMA26MMA_64x64x32_S32S8S8_SS_TNEEEENS4_6LayoutINS5_IJNSA_ILi2EEESB_SB_EEENS5_IJSB_NSA_ILi0EEEST_EEEEENS5_IJNS4_10UnderscoreESW_SW_EEEEENS4_13SM90_TMA_LOADENS4_14ComposedLayoutINS4_7SwizzleILi1ELi4ELi3EEENS4_18smem_ptr_flag_bitsILi8EEENSQ_INS5_IJNSA_ILi8EEESH_EEENS5_IJSH_SB_EEEEEEEvNS4_8identityESZ_S19_vS1A_EENS_8epilogue10collective6detail29Sm90TmaWarpSpecializedAdapterINS1D_15DefaultEpilogueIaSJ_SJ_NS1C_6thread17LinearCombinationIaLi1EiiLNS1H_9ScaleType4KindE0ELNS_15FloatRoundStyleE2EaEENS1_15EpilogueDefaultEEEEEvvEEEEvNT_6ParamsE,@function
        .size           _ZN7cutlass13device_kernelINS_4gemm6kernel13GemmUniversalIN4cute5tupleIJiiiiEEENS1_10collective13CollectiveMmaINS1_34MainloopSm90TmaGmmaWarpSpecializedILi22ENS5_IJNS4_1CILi1EEESB_SB_EEENS1_35KernelTmaWarpSpecializedCooperativeEEENS5_IJNSA_ILi256EEENSA_ILi64EEENSA_ILi32EEEEEEaNS5_IJlSB_lEEEaSJ_NS4_8TiledMMAINS4_8MMA_AtomIJNS4_4SM904GMMA26MMA_64x64x32_S32S8S8_SS_TNEEEENS4_6LayoutINS5_IJNSA_ILi2EEESB_SB_EEENS5_IJSB_NSA_ILi0EEEST_EEEEENS5_IJNS4_10UnderscoreESW_SW_EEEEENS4_13SM90_TMA_LOADENS4_14ComposedLayoutINS4_7SwizzleILi1ELi4ELi3EEENS4_18smem_ptr_flag_bitsILi8EEENSQ_INS5_IJNSA_ILi8EEESH_EEENS5_IJSH_SB_EEEEEEEvNS4_8identityESZ_S19_vS1A_EENS_8epilogue10collective6detail29Sm90TmaWarpSpecializedAdapterINS1D_15DefaultEpilogueIaSJ_SJ_NS1C_6thread17LinearCombinationIaLi1EiiLNS1H_9ScaleType4KindE0ELNS_15FloatRoundStyleE2EaEENS1_15EpilogueDefaultEEEEEvvEEEEvNT_6ParamsE,(.L_x_235 - _ZN7cutlass13device_kernelINS_4gemm6kernel13GemmUniversalIN4cute5tupleIJiiiiEEENS1_10collective13CollectiveMmaINS1_34MainloopSm90TmaGmmaWarpSpecializedILi22ENS5_IJNS4_1CILi1EEESB_SB_EEENS1_35KernelTmaWarpSpecializedCooperativeEEENS5_IJNSA_ILi256EEENSA_ILi64EEENSA_ILi32EEEEEEaNS5_IJlSB_lEEEaSJ_NS4_8TiledMMAINS4_8MMA_AtomIJNS4_4SM904GMMA26MMA_64x64x32_S32S8S8_SS_TNEEEENS4_6LayoutINS5_IJNSA_ILi2EEESB_SB_EEENS5_IJSB_NSA_ILi0EEEST_EEEEENS5_IJNS4_10UnderscoreESW_SW_EEEEENS4_13SM90_TMA_LOADENS4_14ComposedLayoutINS4_7SwizzleILi1ELi4ELi3EEENS4_18smem_ptr_flag_bitsILi8EEENSQ_INS5_IJNSA_ILi8EEESH_EEENS5_IJSH_SB_EEEEEEEvNS4_8identityESZ_S19_vS1A_EENS_8epilogue10collective6detail29Sm90TmaWarpSpecializedAdapterINS1D_15DefaultEpilogueIaSJ_SJ_NS1C_6thread17LinearCombinationIaLi1EiiLNS1H_9ScaleType4KindE0ELNS_15FloatRoundStyleE2EaEENS1_15EpilogueDefaultEEEEEvvEEEEvNT_6ParamsE)
        .other          _ZN7cutlass13device_kernelINS_4gemm6kernel13GemmUniversalIN4cute5tupleIJiiiiEEENS1_10collective13CollectiveMmaINS1_34MainloopSm90TmaGmmaWarpSpecializedILi22ENS5_IJNS4_1CILi1EEESB_SB_EEENS1_35KernelTmaWarpSpecializedCooperativeEEENS5_IJNSA_ILi256EEENSA_ILi64EEENSA_ILi32EEEEEEaNS5_IJlSB_lEEEaSJ_NS4_8TiledMMAINS4_8MMA_AtomIJNS4_4SM904GMMA26MMA_64x64x32_S32S8S8_SS_TNEEEENS4_6LayoutINS5_IJNSA_ILi2EEESB_SB_EEENS5_IJSB_NSA_ILi0EEEST_EEEEENS5_IJNS4_10UnderscoreESW_SW_EEEEENS4_13SM90_TMA_LOADENS4_14ComposedLayoutINS4_7SwizzleILi1ELi4ELi3EEENS4_18smem_ptr_flag_bitsILi8EEENSQ_INS5_IJNSA_ILi8EEESH_EEENS5_IJSH_SB_EEEEEEEvNS4_8identityESZ_S19_vS1A_EENS_8epilogue10collective6detail29Sm90TmaWarpSpecializedAdapterINS1D_15DefaultEpilogueIaSJ_SJ_NS1C_6thread17LinearCombinationIaLi1EiiLNS1H_9ScaleType4KindE0ELNS_15FloatRoundStyleE2EaEENS1_15EpilogueDefaultEEEEEvvEEEEvNT_6ParamsE,@"STO_CUDA_ENTRY STV_DEFAULT"
_ZN7cutlass13device_kernelINS_4gemm6kernel13GemmUniversalIN4cute5tupleIJiiiiEEENS1_10collective13CollectiveMmaINS1_34MainloopSm90TmaGmmaWarpSpecializedILi22ENS5_IJNS4_1CILi1EEESB_SB_EEENS1_35KernelTmaWarpSpecializedCooperativeEEENS5_IJNSA_ILi256EEENSA_ILi64EEENSA_ILi32EEEEEEaNS5_IJlSB_lEEEaSJ_NS4_8TiledMMAINS4_8MMA_AtomIJNS4_4SM904GMMA26MMA_64x64x32_S32S8S8_SS_TNEEEENS4_6LayoutINS5_IJNSA_ILi2EEESB_SB_EEENS5_IJSB_NSA_ILi0EEEST_EEEEENS5_IJNS4_10UnderscoreESW_SW_EEEEENS4_13SM90_TMA_LOADENS4_14ComposedLayoutINS4_7SwizzleILi1ELi4ELi3EEENS4_18smem_ptr_flag_bitsILi8EEENSQ_INS5_IJNSA_ILi8EEESH_EEENS5_IJSH_SB_EEEEEEEvNS4_8identityESZ_S19_vS1A_EENS_8epilogue10collective6detail29Sm90TmaWarpSpecializedAdapterINS1D_15DefaultEpilogueIaSJ_SJ_NS1C_6thread17LinearCombinationIaLi1EiiLNS1H_9ScaleType4KindE0ELNS_15FloatRoundStyleE2EaEENS1_15EpilogueDefaultEEEEEvvEEEEvNT_6ParamsE:
[----:B------:R-:W0:Y:S01]  /*0000*/  LDC R1, c[0x0][0x28] ;  /* 0x00000a00ff017b82 */ /* 0x000e220000000800 */
[----:B------:R-:W1:Y:S01]  /*0010*/  S2R R18, SR_TID.X ;  /* 0x0000000000127919 */ /* 0x000e620000002100 */
[----:B------:R-:W-:Y:S01]  /*0020*/  ELECT P0, URZ, PT ;  /* 0x00000000003f782f */ /* 0x000fe20003800000 */
[----:B------:R-:W-:Y:S01]  /*0030*/  BSSY B0, `(.L_x_0) ;  /* 0x000000f000007945 */ /* 0x000fe20003800000 */
[--C-:B-1----:R-:W-:Y:S02]  /*0040*/  SHF.R.U32.HI R0, RZ, 0x5, R18.reuse ;  /* 0x00000005ff007819 */ /* 0x102fe40000011612 */
[----:B------:R-:W-:-:S03]  /*0050*/  SHF.R.U32.HI R2, RZ, 0x7, R18 ;  /* 0x00000007ff027819 */ /* 0x000fc60000011612 */
[----:B------:R-:W1:Y:S04]  /*0060*/  SHFL.IDX PT, R5, R0, RZ, 0x1f ;  /* 0x00001fff00057589 */ /* 0x000e6800000e0000 */
[----:B------:R2:W3:Y:S01]  /*0070*/  SHFL.IDX PT, R8, R2, RZ, 0x1f ;  /* 0x00001fff02087589 */ /* 0x0004e200000e0000 */
[----:B-1----:R-:W-:-:S13]  /*0080*/  ISETP.NE.OR P0, PT, R5, RZ, !P0 ;  /* 0x000000ff0500720c */ /* 0x002fda0004705670 */
[----:B0-23--:R-:W-:Y:S05]  /*0090*/  @P0 BRA `(.L_x_1) ;  /* 0x0000000000200947 */ /* 0x00dfea0003800000 */
[----:B------:R-:W-:Y:S02]  /*00a0*/  ULDC.64 UR4, c[0x0][0x198] ;  /* 0x0000660000047ab9 */ /* 0x000fe40000000a00 */
[----:B------:R-:W-:Y:S02]  /*00b0*/  UIADD3 UR6, UP0, UR4, 0xf0, URZ ;  /* 0x000000f004067890 */ /* 0x000fe4000ff1e03f */
[----:B------:R-:W-:Y:S02]  /*00c0*/  UIADD3 UR4, UP1, UR4, 0x1f0, URZ ;  /* 0x000001f004047890 */ /* 0x000fe4000ff3e03f */
[----:B------:R-:W-:Y:S02]  /*00d0*/  UIADD3.X UR7, URZ, UR5, URZ, UP0, !UPT ;  /* 0x000000053f077290 */ /* 0x000fe400087fe43f */
[----:B------:R-:W-:-:S07]  /*00e0*/  UIADD3.X UR5, URZ, UR5, URZ, UP1, !UPT ;  /* 0x000000053f057290 */ /* 0x000fce0008ffe43f */
[----:B------:R0:W-:Y:S02]  /*00f0*/  UTMACCTL.PF [UR6] ;  /* 0x00000000060079b9 */ /* 0x0001e40008040000 */
[----:B------:R0:W-:Y:S02]  /*0100*/  UTMACCTL.PF [UR4] ;  /* 0x00000000040079b9 */ /* 0x0001e40008040000 */
[----:B0-----:R-:W-:Y:S01]  /*0110*/  NOP ;  /* 0x0000000000007918 */ /* 0x001fe20000000000 */
.L_x_1:
[----:B------:R-:W-:Y:S05]  /*0120*/  BSYNC B0 ;  /* 0x0000000000007941 */ /* 0x000fea0003800000 */
.L_x_0:
[----:B------:R-:W0:Y:S02]  /*0130*/  SHFL.IDX PT, R2, R0, RZ, 0x1f ;  /* 0x00001fff00027589 */ /* 0x000e2400000e0000 */
[----:B0-----:R-:W-:-:S13]  /*0140*/  ISETP.NE.AND P0, PT, R2, RZ, PT ;  /* 0x000000ff0200720c */ /* 0x001fda0003f05270 */
[----:B------:R-:W-:Y:S05]  /*0150*/  @P0 BRA `(.L_x_2) ;  /* 0x0000000000f40947 */ /* 0x000fea0003800000 */
[----:B------:R-:W-:Y:S01]  /*0160*/  ELECT P0, URZ, PT ;  /* 0x00000000003f782f */ /* 0x000fe20003800000 */
[----:B------:R-:W-:-:S12]  /*0170*/  BSSY B0, `(.L_x_2) ;  /* 0x000003b000007945 */ /* 0x000fd80003800000 */
[----:B------:R-:W-:Y:S05]  /*0180*/  @!P0 BRA `(.L_x_3) ;  /* 0x0000000000e48947 */ /* 0x000fea0003800000 */
[----:B------:R-:W0:Y:S01]  /*0190*/  S2UR UR8, SR_CgaCtaId ;  /* 0x00000000000879c3 */ /* 0x000e220000008800 */
[----:B------:R-:W-:Y:S01]  /*01a0*/  UMOV UR4, 0x400 ;  /* 0x0000040000047882 */ /* 0x000fe20000000000 */
[----:B------:R-:W-:Y:S01]  /*01b0*/  UMOV UR5, 0x1 ;  /* 0x0000000100057882 */ /* 0x000fe20000000000 */
[----:B------:R-:W-:Y:S02]  /*01c0*/  UMOV UR6, 0x100 ;  /* 0x0000010000067882 */ /* 0x000fe40000000000 */
[----:B------:R-:W-:-:S04]  /*01d0*/  UIADD3 UR6, -UR6, 0x100000, URZ ;  /* 0x0010000006067890 */ /* 0x000fc8000fffe13f */
[----:B------:R-:W-:Y:S02]  /*01e0*/  USHF.L.U32 UR7, UR6, 0xb, URZ ;  /* 0x0000000b06077899 */ /* 0x000fe4000800063f */
[----:B------:R-:W-:Y:S02]  /*01f0*/  USHF.L.U32 UR6, UR6, 0x1, URZ ;  /* 0x0000000106067899 */ /* 0x000fe4000800063f */
[----:B0-----:R-:W-:Y:S02]  /*0200*/  ULEA UR8, UR8, UR4, 0x18 ;  /* 0x0000000408087291 */ /* 0x001fe4000f8ec03f */
[----:B------:R-:W-:-:S04]  /*0210*/  UIADD3 UR4, -UR5, 0x100000, URZ ;  /* 0x0010000005047890 */ /* 0x000fc8000fffe13f */
[----:B------:R-:W-:Y:S02]  /*0220*/  USHF.L.U32 UR5, UR4, 0xb, URZ ;  /* 0x0000000b04057899 */ /* 0x000fe4000800063f */
[----:B------:R-:W-:Y:S01]  /*0230*/  USHF.L.U32 UR4, UR4, 0x1, URZ ;  /* 0x0000000104047899 */ /* 0x000fe2000800063f */
[----:B------:R-:W0:Y:S11]  /*0240*/  FENCE.VIEW.ASYNC.S ;  /* 0x00000000000073c6 */ /* 0x000e360000000000 */
[----:B0-----:R0:W1:Y:S01]  /*0250*/  SYNCS.EXCH.64 URZ, [UR8], UR4 ;  /* 0x00000004083f75b2 */ /* 0x0010620008000100 */
[----:B------:R0:W2:Y:S01]  /*0260*/  SYNCS.EXCH.64 URZ, [UR8+0xb0], UR6 ;  /* 0x0000b006083f75b2 */ /* 0x0000a20008000100 */
[----:B------:R0:W3:Y:S01]  /*0270*/  SYNCS.EXCH.64 URZ, [UR8+0x8], UR4 ;  /* 0x00000804083f75b2 */ /* 0x0000e20008000100 */
[----:B------:R0:W4:Y:S01]  /*0280*/  SYNCS.EXCH.64 URZ, [UR8+0xb8], UR6 ;  /* 0x0000b806083f75b2 */ /* 0x0001220008000100 */
[----:B------:R0:W0:Y:S01]  /*0290*/  SYNCS.EXCH.64 URZ, [UR8+0x10], UR4 ;  /* 0x00001004083f75b2 */ /* 0x0000220008000100 */
        /* <DEDUP_REMOVED lines=39> */
[----:B-1234-:R-:W-:Y:S01]  /*0510*/  NOP ;  /* 0x0000000000007918 */ /* 0x01efe20000000000 */
.L_x_3:
[----:B0-----:R-:W-:Y:S05]  /*0520*/  BSYNC B0 ;  /* 0x0000000000007941 */ /* 0x001fea0003800000 */
.L_x_2:
[----:B------:R-:W0:Y:S01]  /*0530*/  SHFL.IDX PT, R0, R0, RZ, 0x1f ;  /* 0x00001fff00007589 */ /* 0x000e2200000e0000 */
[----:B------:R-:W-:Y:S01]  /*0540*/  ELECT P0, URZ, PT ;  /* 0x00000000003f782f */ /* 0x000fe20003800000 */
[----:B------:R-:W1:Y:S01]  /*0550*/  LDC R2, c[0x0][0x65c] ;  /* 0x00019700ff027b82 */ /* 0x000e620000000800 */
[----:B------:R-:W-:Y:S01]  /*0560*/  SHF.R.S32.HI R6, RZ, 0x1f, R5 ;  /* 0x0000001fff067819 */ /* 0x000fe20000011405 */
[----:B------:R-:W2:Y:S01]  /*0570*/  S2R R3, SR_CTAID.Y ;  /* 0x0000000000037919 */ /* 0x000ea20000002600 */
[----:B------:R-:W-:Y:S01]  /*0580*/  UMOV UR4, 0x20 ;  /* 0x0000002000047882 */ /* 0x000fe20000000000 */
[----:B------:R-:W-:Y:S01]  /*0590*/  ISETP.NE.AND P2, PT, R8, RZ, PT ;  /* 0x000000ff0800720c */ /* 0x000fe20003f45270 */
[----:B------:R-:W-:Y:S01]  /*05a0*/  NOP ;  /* 0x0000000000007918 */ /* 0x000fe20000000000 */
[----:B------:R-:W3:Y:S01]  /*05b0*/  S2R R4, SR_CTAID.X ;  /* 0x0000000000047919 */ /* 0x000ee20000002500 */
[----:B------:R-:W-:Y:S01]  /*05c0*/  LEA.HI R6, R6, R5, RZ, 0x2 ;  /* 0x0000000506067211 */ /* 0x000fe200078f10ff */
[----:B------:R-:W-:Y:S01]  /*05d0*/  NOP ;  /* 0x0000000000007918 */ /* 0x000fe20000000000 */
[----:B0-----:R-:W-:-:S02]  /*05e0*/  ISETP.NE.OR P0, PT, R0, RZ, !P0 ;  /* 0x000000ff0000720c */ /* 0x001fc40004705670 */
[----:B-1----:R-:W-:-:S04]  /*05f0*/  ISETP.NE.AND P3, PT, R2, 0x1, PT ;  /* 0x000000010200780c */ /* 0x002fc80003f65270 */
[----:B------:R-:W-:Y:S02]  /*0600*/  P2R R0, PR, RZ, 0x8 ;  /* 0x00000008ff007803 */ /* 0x000fe40000000000 */
[----:B------:R-:W-:-:S05]  /*0610*/  LOP3.LUT R0, R6, 0xfffffffc, RZ, 0xc0, !PT ;  /* 0xfffffffc06007812 */ /* 0x000fca00078ec0ff */
[----:B------:R-:W-:Y:S01]  /*0620*/  VOTEU.ALL UP0, P0 ;  /* 0x00000000003f7886 */ /* 0x000fe20000000000 */
[----:B------:R-:W-:Y:S01]  /*0630*/  IMAD.IADD R0, R5, 0x1, -R0 ;  /* 0x0000000105007824 */ /* 0x000fe200078e0a00 */
[----:B------:R-:W3:Y:S01]  /*0640*/  @P3 LDC R17, c[0x0][0x10] ;  /* 0x00000400ff113b82 */ /* 0x000ee20000000800 */
[----:B------:R-:W-:Y:S01]  /*0650*/  VOTEU.ALL UP1, P0 ;  /* 0x00000000003f7886 */ /* 0x000fe20000020000 */
[----:B--2---:R-:W-:Y:S01]  /*0660*/  @P3 IMAD.MOV.U32 R6, RZ, RZ, R3 ;  /* 0x000000ffff063224 */ /* 0x004fe200078e0003 */
[----:B------:R-:W-:Y:S01]  /*0670*/  @!UP0 UMOV UR6, 0x400 ;  /* 0x0000040000068882 */ /* 0x000fe20000000000 */
[----:B------:R-:W-:-:S04]  /*0680*/  @!UP0 UIADD3 UR4, -UR4, 0x100000, URZ ;  /* 0x0010000004048890 */ /* 0x000fc8000fffe13f */
[----:B------:R-:W-:Y:S02]  /*0690*/  @!UP0 USHF.L.U32 UR5, UR4, 0xb, URZ ;  /* 0x0000000b04058899 */ /* 0x000fe4000800063f */
[----:B------:R-:W-:Y:S01]  /*06a0*/  @!UP0 USHF.L.U32 UR4, UR4, 0x1, URZ ;  /* 0x0000000104048899 */ /* 0x000fe2000800063f */
[----:B------:R-:W-:Y:S02]  /*06b0*/  @P3 IMAD.MOV.U32 R7, RZ, RZ, RZ ;  /* 0x000000ffff073224 */ /* 0x000fe400078e00ff */
[----:B------:R-:W-:Y:S01]  /*06c0*/  IMAD.MOV.U32 R5, RZ, RZ, RZ ;  /* 0x000000ffff057224 */ /* 0x000fe200078e00ff */
[----:B------:R-:W0:Y:S01]  /*06d0*/  @!UP0 S2UR UR7, SR_CgaCtaId ;  /* 0x00000000000789c3 */ /* 0x000e220000008800 */
[----:B------:R-:W-:-:S07]  /*06e0*/  @P3 IMAD.MOV.U32 R11, RZ, RZ, RZ ;  /* 0x000000ffff0b3224 */ /* 0x000fce00078e00ff */
[----:B------:R-:W1:Y:S01]  /*06f0*/  @!P3 LDC R9, c[0x0][0xc] ;  /* 0x00000300ff09bb82 */ /* 0x000e620000000800 */
[----:B---3--:R-:W-:-:S04]  /*0700*/  @P3 IMAD.WIDE.U32 R16, R4, R17, R6 ;  /* 0x0000001104103225 */ /* 0x008fc800078e0006 */
[----:B------:R-:W-:Y:S01]  /*0710*/  @P3 IMAD.IADD R17, R17, 0x1, R11 ;  /* 0x0000000111113824 */ /* 0x000fe200078e020b */
[----:B0-----:R-:W-:Y:S01]  /*0720*/  @!UP0 ULEA UR6, UR7, UR6, 0x18 ;  /* 0x0000000607068291 */ /* 0x001fe2000f8ec03f */
[----:B------:R-:W-:Y:S01]  /*0730*/  VOTEU.ALL UP0, P0 ;  /* 0x00000000003f7886 */ /* 0x000fe20000000000 */
[----:B------:R-:W-:-:S04]  /*0740*/  ISETP.NE.AND P0, PT, R0, 0x3, PT ;  /* 0x000000030000780c */ /* 0x000fc80003f05270 */
[----:B------:R-:W-:Y:S01]  /*0750*/  ISETP.EQ.OR P0, PT, R0, RZ, !P0 ;  /* 0x000000ff0000720c */ /* 0x000fe20004702670 */
[----:B-1----:R-:W-:-:S03]  /*0760*/  @!P3 IMAD.WIDE.U32 R6, R9, R3, R4 ;  /* 0x000000030906b225 */ /* 0x002fc600078e0004 */
[C---:B------:R-:W-:Y:S01]  /*0770*/  ISETP.EQ.AND P0, PT, R8.reuse, RZ, P0 ;  /* 0x000000ff0800720c */ /* 0x040fe20000702270 */
[----:B------:R-:W-:Y:S01]  /*0780*/  VIADD R8, R8, 0xffffffff ;  /* 0xffffffff08087836 */ /* 0x000fe20000000000 */
[----:B------:R-:W0:Y:S02]  /*0790*/  FENCE.VIEW.ASYNC.S ;  /* 0x00000000000073c6 */ /* 0x000e240000000000 */
[----:B0-----:R0:W1:Y:S01]  /*07a0*/  @!UP0 SYNCS.EXCH.64 URZ, [UR6+0x170], UR4 ;  /* 0x00017004063f85b2 */ /* 0x0010620008000100 */
[----:B------:R-:W-:Y:S01]  /*07b0*/  @!P3 IMAD.MOV.U32 R16, RZ, RZ, R6 ;  /* 0x000000ffff10b224 */ /* 0x000fe200078e0006 */
[----:B------:R-:W-:Y:S01]  /*07c0*/  SEL R19, RZ, 0x1, !P0 ;  /* 0x00000001ff137807 */ /* 0x000fe20004000000 */
[----:B------:R-:W-:Y:S01]  /*07d0*/  @!P3 IMAD.MOV.U32 R17, RZ, RZ, R7 ;  /* 0x000000ffff11b224 */ /* 0x000fe200078e0007 */
[----:B------:R-:W-:-:S04]  /*07e0*/  ISETP.GE.U32.AND P1, PT, R8, 0x2, PT ;  /* 0x000000020800780c */ /* 0x000fc80003f26070 */
[----:B------:R-:W-:Y:S01]  /*07f0*/  SEL R19, R19, 0x2, P1 ;  /* 0x0000000213137807 */ /* 0x000fe20000800000 */
[----:B------:R0:W1:Y:S01]  /*0800*/  @!UP1 SYNCS.EXCH.64 URZ, [UR6+0x178], UR4 ;  /* 0x00017804063f95b2 */ /* 0x0000620008000100 */
[----:B------:R-:W-:Y:S01]  /*0810*/  NOP ;  /* 0x0000000000007918 */ /* 0x000fe20000000000 */
[----:B-1----:R-:W-:Y:S06]  /*0820*/  BAR.SYNC.DEFER_BLOCKING 0x0 ;  /* 0x0000000000007b1d */ /* 0x002fec0000010000 */
[----:B------:R-:W-:Y:S05]  /*0830*/  @!P2 BRA `(.L_x_4) ;  /* 0x0000004c00fca947 */ /* 0x000fea0003800000 */
[----:B------:R-:W-:-:S13]  /*0840*/  ISETP.GT.U32.AND P0, PT, R8, 0x1, PT ;  /* 0x000000010800780c */ /* 0x000fda0003f04070 */
[----:B0-----:R-:W-:Y:S05]  /*0850*/  @P0 EXIT ;  /* 0x000000000000094d */ /* 0x001fea0003800000 */
[----:B------:R-:W-:Y:S01]  /*0860*/  ULDC.64 UR4, c[0x0][0x650] ;  /* 0x0001940000047ab9 */ /* 0x000fe20000000a00 */
[----:B------:R-:W-:Y:S01]  /*0870*/  PRMT R0, RZ, 0x7610, R0 ;  /* 0x00007610ff007816 */ /* 0x000fe20000000000 */
[----:B------:R-:W-:Y:S01]  /*0880*/  IMAD.MOV.U32 R90, RZ, RZ, -0x1 ;  /* 0xffffffffff5a7424 */ /* 0x000fe200078e00ff */
[----:B------:R-:W-:Y:S01]  /*0890*/  ISETP.GE.U32.AND P0, PT, R16, UR4, PT ;  /* 0x0000000410007c0c */ /* 0x000fe2000bf06070 */
[----:B------:R-:W-:Y:S02]  /*08a0*/  IMAD.MOV.U32 R91, RZ, RZ, -0x1 ;  /* 0xffffffffff5b7424 */ /* 0x000fe400078e00ff */
[----:B------:R-:W-:Y:S01]  /*08b0*/  IMAD.MOV.U32 R89, RZ, RZ, -0x1 ;  /* 0xffffffffff597424 */ /* 0x000fe200078e00ff */
[----:B------:R-:W-:-:S13]  /*08c0*/  ISETP.GE.U32.AND.EX P0, PT, R17, UR5, PT, P0 ;  /* 0x0000000511007c0c */ /* 0x000fda000bf06100 */
[----:B------:R-:W-:Y:S05]  /*08d0*/  @P0 BRA `(.L_x_5) ;  /* 0x0000000400540947 */ /* 0x000fea0003800000 */
[----:B------:R-:W0:Y:S01]  /*08e0*/  LDC.64 R14, c[0x0][0x628] ;  /* 0x00018a00ff0e7b82 */ /* 0x000e220000000a00 */
[----:B------:R-:W-:Y:S02]  /*08f0*/  IMAD.MOV.U32 R6, RZ, RZ, R16 ;  /* 0x000000ffff067224 */ /* 0x000fe400078e0010 */
[----:B------:R-:W-:-:S05]  /*0900*/  IMAD.MOV.U32 R7, RZ, RZ, R17 ;  /* 0x000000ffff077224 */ /* 0x000fca00078e0011 */
[----:B------:R-:W1:Y:S08]  /*0910*/  LDC R0, c[0x0][0x630] ;  /* 0x00018c00ff007b82 */ /* 0x000e700000000800 */
[----:B------:R-:W2:Y:S01]  /*0920*/  LDC.64 R20, c[0x0][0x620] ;  /* 0x00018800ff147b82 */ /* 0x000ea20000000a00 */
[----:B0-----:R-:W-:-:S04]  /*0930*/  ISETP.NE.U32.AND P0, PT, R14, RZ, PT ;  /* 0x000000ff0e00720c */ /* 0x001fc80003f05070 */
[----:B------:R-:W-:-:S13]  /*0940*/  ISETP.NE.AND.EX P0, PT, R15, RZ, PT, P0 ;  /* 0x000000ff0f00720c */ /* 0x000fda0003f05300 */
[----:B-12---:R-:W-:Y:S05]  /*0950*/  @!P0 BRA `(.L_x_6) ;  /* 0x0000000000288947 */ /* 0x006fea0003800000 */
[----:B------:R-:W0:Y:S02]  /*0960*/  LDC R11, c[0x0][0x634] ;  /* 0x00018d00ff0b7b82 */ /* 0x000e240000000800 */
[----:B0-----:R-:W-:-:S05]  /*0970*/  IADD3 R11, P0, R16, R11, RZ ;  /* 0x0000000b100b7210 */ /* 0x001fca0007f1e0ff */
[----:B------:R-:W-:-:S04]  /*0980*/  IMAD.X R13, RZ, RZ, R17, P0 ;  /* 0x000000ffff0d7224 */ /* 0x000fc800000e0611 */
[----:B------:R-:W-:-:S04]  /*0990*/  IMAD.WIDE.U32 R6, R13, R14, RZ ;  /* 0x0000000e0d067225 */ /* 0x000fc800078e00ff */
[----:B------:R-:W-:-:S04]  /*09a0*/  IMAD.WIDE.U32 R8, P0, R11, R15, R6 ;  /* 0x0000000f0b087225 */ /* 0x000fc80007800006 */
[----:B------:R-:W-:-:S04]  /*09b0*/  IMAD.WIDE.U32 R6, R11, R14, RZ ;  /* 0x0000000e0b067225 */ /* 0x000fc800078e00ff */
[----:B------:R-:W-:Y:S01]  /*09c0*/  IMAD.X R11, RZ, RZ, RZ, P0 ;  /* 0x000000ffff0b7224 */ /* 0x000fe200000e06ff */
[----:B------:R-:W-:Y:S01]  /*09d0*/  IADD3 RZ, P0, R7, R8, RZ ;  /* 0x0000000807ff7210 */ /* 0x000fe20007f1e0ff */
[----:B------:R-:W-:-:S04]  /*09e0*/  IMAD.MOV.U32 R10, RZ, RZ, R9 ;  /* 0x000000ffff0a7224 */ /* 0x000fc800078e0009 */
[----:B------:R-:W-:-:S08]  /*09f0*/  IMAD.WIDE.U32.X R6, R13, R15, R10, P0 ;  /* 0x0000000f0d067225 */ /* 0x000fd000000e040a */
.L_x_6:
[-CC-:B------:R-:W-:Y:S01]  /*0a00*/  SHF.R.U64 R89, R6, R0.reuse, R7.reuse ;  /* 0x0000000006597219 */ /* 0x180fe20000001207 */
[----:B------:R-:W0:Y:S01]  /*0a10*/  LDC R10, c[0x0][0x618] ;  /* 0x00018600ff0a7b82 */ /* 0x000e220000000800 */
[----:B------:R-:W-:Y:S01]  /*0a20*/  SHF.R.U32.HI R5, RZ, R0, R7 ;  /* 0x00000000ff057219 */ /* 0x000fe20000011607 */
[----:B------:R-:W-:Y:S01]  /*0a30*/  ULDC UR4, c[0x0][0x150] ;  /* 0x0000540000047ab9 */ /* 0x000fe20000000800 */
[----:B------:R-:W-:Y:S02]  /*0a40*/  IADD3 R9, P0, RZ, -R89, RZ ;  /* 0x80000059ff097210 */ /* 0x000fe40007f1e0ff */
[----:B------:R-:W-:-:S03]  /*0a50*/  I2FP.F32.U32 R0, R4 ;  /* 0x0000000400007245 */ /* 0x000fc60000201000 */
[----:B------:R-:W1:Y:S01]  /*0a60*/  LDC.64 R26, c[0x0][0x640] ;  /* 0x00019000ff1a7b82 */ /* 0x000e620000000a00 */
[----:B------:R-:W-:Y:S02]  /*0a70*/  IMAD.X R11, RZ, RZ, ~R5, P0 ;  /* 0x000000ffff0b7224 */ /* 0x000fe400000e0e05 */
[----:B------:R-:W-:Y:S01]  /*0a80*/  FMUL R0, R0, UR4 ;  /* 0x0000000400007c20 */ /* 0x000fe20008400000 */
[----:B------:R-:W-:Y:S01]  /*0a90*/  IMAD.WIDE.U32 R6, R9, R20, R16 ;  /* 0x0000001409067225 */ /* 0x000fe200078e0010 */
[----:B------:R-:W-:-:S03]  /*0aa0*/  ULDC UR4, c[0x0][0x154] ;  /* 0x0000550000047ab9 */ /* 0x000fc60000000800 */
[----:B------:R-:W-:Y:S01]  /*0ab0*/  IMAD R8, R11, R20, RZ ;  /* 0x000000140b087224 */ /* 0x000fe200078e02ff */
[----:B------:R-:W2:Y:S01]  /*0ac0*/  LDC R5, c[0x0][0x144] ;  /* 0x00005100ff057b82 */ /* 0x000ea20000000800 */
[----:B------:R-:W3:Y:S02]  /*0ad0*/  F2I.U32.TRUNC.NTZ R0, R0 ;  /* 0x0000000000007305 */ /* 0x000ee4000020f000 */
[----:B------:R-:W-:-:S04]  /*0ae0*/  IMAD R9, R9, R21, R8 ;  /* 0x0000001509097224 */ /* 0x000fc800078e0208 */
[----:B------:R-:W-:Y:S01]  /*0af0*/  IMAD.IADD R7, R7, 0x1, R9 ;  /* 0x0000000107077824 */ /* 0x000fe200078e0209 */
[----:B------:R-:W4:Y:S01]  /*0b00*/  LDC R12, c[0x0][0x608] ;  /* 0x00018200ff0c7b82 */ /* 0x000f220000000800 */
[----:B------:R-:W-:-:S03]  /*0b10*/  IMAD.MOV.U32 R9, RZ, RZ, -0x1 ;  /* 0xffffffffff097424 */ /* 0x000fc600078e00ff */
[-CC-:B0-----:R-:W-:Y:S02]  /*0b20*/  SHF.R.U64 R20, R6, R10.reuse, R7.reuse ;  /* 0x0000000a06147219 */ /* 0x181fe40000001207 */
[----:B------:R-:W-:Y:S02]  /*0b30*/  I2FP.F32.U32 R6, R3 ;  /* 0x0000000300067245 */ /* 0x000fe40000201000 */
[----:B------:R-:W0:Y:S01]  /*0b40*/  LDC R24, c[0x0][0x658] ;  /* 0x00019600ff187b82 */ /* 0x000e220000000800 */
[----:B-1----:R-:W-:Y:S01]  /*0b50*/  ISETP.NE.U32.AND P0, PT, R26, RZ, PT ;  /* 0x000000ff1a00720c */ /* 0x002fe20003f05070 */
[----:B---3--:R-:W-:Y:S01]  /*0b60*/  IMAD.MOV R8, RZ, RZ, -R0 ;  /* 0x000000ffff087224 */ /* 0x008fe200078e0a00 */
[----:B------:R-:W-:Y:S01]  /*0b70*/  SHF.R.U32.HI R7, RZ, R10, R7 ;  /* 0x0000000aff077219 */ /* 0x000fe20000011607 */
[----:B------:R-:W-:Y:S01]  /*0b80*/  FMUL R6, R6, UR4 ;  /* 0x0000000406067c20 */ /* 0x000fe20008400000 */
[----:B------:R-:W-:-:S03]  /*0b90*/  ISETP.NE.AND.EX P0, PT, R27, RZ, PT, P0 ;  /* 0x000000ff1b00720c */ /* 0x000fc60003f05300 */
[----:B------:R-:W1:Y:S01]  /*0ba0*/  LDC R14, c[0x0][0x148] ;  /* 0x00005200ff0e7b82 */ /* 0x000e620000000800 */
[----:B--2---:R-:W-:-:S07]  /*0bb0*/  IMAD R0, R5, R8, R4 ;  /* 0x0000000805007224 */ /* 0x004fce00078e0204 */
[----:B------:R-:W2:Y:S01]  /*0bc0*/  LDC R22, c[0x0][0x600] ;  /* 0x00018000ff167b82 */ /* 0x000ea20000000800 */
[-CC-:B----4-:R-:W-:Y:S02]  /*0bd0*/  SHF.R.U64 R28, R20, R12.reuse, R7.reuse ;  /* 0x0000000c141c7219 */ /* 0x190fe40000001207 */
[----:B------:R-:W-:Y:S01]  /*0be0*/  SHF.R.U32.HI R5, RZ, R12, R7 ;  /* 0x0000000cff057219 */ /* 0x000fe20000011607 */
[----:B------:R-:W-:Y:S01]  /*0bf0*/  IMAD.MOV.U32 R7, RZ, RZ, 0x1 ;  /* 0x00000001ff077424 */ /* 0x000fe200078e00ff */
[----:B------:R3:W4:Y:S03]  /*0c00*/  F2I.U32.TRUNC.NTZ R12, R6 ;  /* 0x00000006000c7305 */ /* 0x000726000020f000 */
[----:B------:R-:W1:Y:S01]  /*0c10*/  LDC R15, c[0x0][0x648] ;  /* 0x00019200ff0f7b82 */ /* 0x000e620000000800 */
[-C--:B0-----:R-:W-:Y:S02]  /*0c20*/  SHF.L.U32 R4, R9, R24.reuse, RZ ;  /* 0x0000001809047219 */ /* 0x081fe400000006ff */
[----:B------:R-:W-:-:S02]  /*0c30*/  SHF.R.U64 R30, R28, R24, R5 ;  /* 0x000000181c1e7219 */ /* 0x000fc40000001205 */
[----:B------:R-:W-:Y:S02]  /*0c40*/  LOP3.LUT R11, RZ, R4, RZ, 0x33, !PT ;  /* 0x00000004ff0b7212 */ /* 0x000fe400078e33ff */
[-C--:B------:R-:W-:Y:S01]  /*0c50*/  SHF.R.U32.HI R5, RZ, R24.reuse, R5 ;  /* 0x00000018ff057219 */ /* 0x080fe20000011605 */
[----:B------:R-:W0:Y:S01]  /*0c60*/  LDC R21, c[0x0][0x638] ;  /* 0x00018e00ff157b82 */ /* 0x000e220000000800 */
[----:B------:R-:W-:Y:S01]  /*0c70*/  SHF.L.U32 R10, R7, R24, RZ ;  /* 0x00000018070a7219 */ /* 0x000fe200000006ff */
[----:B------:R-:W-:-:S06]  /*0c80*/  IMAD.MOV.U32 R4, RZ, RZ, R30 ;  /* 0x000000ffff047224 */ /* 0x000fcc00078e001e */
[----:B------:R-:W0:Y:S01]  /*0c90*/  LDC R90, c[0x0][0x610] ;  /* 0x00018400ff5a7b82 */ /* 0x000e220000000800 */
[----:B---34-:R-:W-:Y:S05]  /*0ca0*/  @!P0 BRA `(.L_x_7) ;  /* 0x0000000000288947 */ /* 0x018fea0003800000 */
[----:B------:R-:W3:Y:S02]  /*0cb0*/  LDC R9, c[0x0][0x64c] ;  /* 0x00019300ff097b82 */ /* 0x000ee40000000800 */
[----:B---3--:R-:W-:-:S05]  /*0cc0*/  IADD3 R9, P0, R30, R9, RZ ;  /* 0x000000091e097210 */ /* 0x008fca0007f1e0ff */
        /* <DEDUP_REMOVED lines=8> */
.L_x_7:
[----:B-1----:R-:W-:Y:S01]  /*0d50*/  SHF.R.U64 R4, R4, R15, R5 ;  /* 0x0000000f04047219 */ /* 0x002fe20000001205 */
[----:B--2---:R-:W-:Y:S01]  /*0d60*/  VIADD R5, R22, 0xffffffff ;  /* 0xffffffff16057836 */ /* 0x004fe20000000000 */
[----:B------:R-:W-:Y:S01]  /*0d70*/  LOP3.LUT R11, R28, R11, RZ, 0xc0, !PT ;  /* 0x0000000b1c0b7212 */ /* 0x000fe200078ec0ff */
[----:B------:R-:W-:Y:S02]  /*0d80*/  IMAD.MOV R12, RZ, RZ, -R12 ;  /* 0x000000ffff0c7224 */ /* 0x000fe400078e0a0c */
[----:B------:R-:W-:Y:S01]  /*0d90*/  IMAD.MOV R6, RZ, RZ, -R4 ;  /* 0x000000ffff067224 */ /* 0x000fe200078e0a04 */
[----:B------:R-:W-:Y:S01]  /*0da0*/  LOP3.LUT R5, R20, R5, RZ, 0xc0, !PT ;  /* 0x0000000514057212 */ /* 0x000fe200078ec0ff */
[----:B------:R-:W-:Y:S02]  /*0db0*/  @P3 IMAD R0, R14, R12, R3 ;  /* 0x0000000c0e003224 */ /* 0x000fe400078e0203 */
[----:B------:R-:W-:Y:S02]  /*0dc0*/  IMAD R11, R10, R4, R11 ;  /* 0x000000040a0b7224 */ /* 0x000fe400078e020b */
[----:B0-----:R-:W-:-:S02]  /*0dd0*/  IMAD R3, R6, R21, R30 ;  /* 0x0000001506037224 */ /* 0x001fc400078e021e */
[----:B------:R-:W-:Y:S02]  /*0de0*/  IMAD R90, R11, R90, R0 ;  /* 0x0000005a0b5a7224 */ /* 0x000fe400078e0200 */
[----:B------:R-:W-:Y:S02]  /*0df0*/  IMAD R3, R3, R22, R5 ;  /* 0x0000001603037224 */ /* 0x000fe400078e0205 */
[----:B------:R-:W-:-:S03]  /*0e00*/  IMAD.MOV.U32 R0, RZ, RZ, 0x1 ;  /* 0x00000001ff007424 */ /* 0x000fc600078e00ff */
[----:B------:R-:W-:Y:S02]  /*0e10*/  SEL R91, R3, R90, !P3 ;  /* 0x0000005a035b7207 */ /* 0x000fe40005800000 */
[----:B------:R-:W-:-:S07]  /*0e20*/  SEL R90, R90, R3, !P3 ;  /* 0x000000035a5a7207 */ /* 0x000fce0005800000 */
.L_x_5:
[----:B------:R-:W-:-:S08]  /*0e30*/  NOP ;  /* 0x0000000000007918 */ /* 0x000fd00000000000 */
[----:B------:R-:W0:Y:S02]  /*0e40*/  USETMAXREG.TRY_ALLOC.CTAPOOL UP0, 0xe8 ;  /* 0x000000e8000079c8 */ /* 0x000e240008000600 */
[----:B0-----:R-:W-:-:S13]  /*0e50*/  PLOP3.LUT P0, PT, PT, PT, UP0, 0x80, 0x0 ;  /* 0x000000000000781c */ /* 0x001fda0003f0f008 */
[----:B------:R-:W-:Y:S05]  /*0e60*/  @!P0 BRA `(.L_x_5) ;  /* 0xfffffffc00f08947 */ /* 0x000fea000383ffff */
[----:B------:R-:W-:Y:S01]  /*0e70*/  ULDC.64 UR4, c[0x0][0x598] ;  /* 0x0001660000047ab9 */ /* 0x000fe20000000a00 */
[----:B------:R-:W-:Y:S01]  /*0e80*/  ULDC.64 UR36, c[0x0][0x208] ;  /* 0x0000820000247ab9 */ /* 0x000fe20000000a00 */
[----:B------:R-:W-:-:S04]  /*0e90*/  ISETP.NE.U32.AND P0, PT, RZ, UR4, PT ;  /* 0x00000004ff007c0c */ /* 0x000fc8000bf05070 */
[----:B------:R-:W-:-:S13]  /*0ea0*/  ISETP.NE.AND.EX P0, PT, RZ, UR5, PT, P0 ;  /* 0x00000005ff007c0c */ /* 0x000fda000bf05300 */
[----:B------:R-:W-:Y:S05]  /*0eb0*/  @!P0 BRA `(.L_x_8) ;  /* 0x00000000001c8947 */ /* 0x000fea0003800000 */
[----:B------:R-:W0:Y:S02]  /*0ec0*/  LDC.64 R4, c[0x0][0x598] ;  /* 0x00016600ff047b82 */ /* 0x000e240000000a00 */
[----:B0-----:R-:W2:Y:S02]  /*0ed0*/  LDG.E.64 R4, desc[UR36][R4.64] ;  /* 0x0000002404047981 */ /* 0x001ea4000c1e1b00 */
[----:B--2---:R-:W-:-:S04]  /*0ee0*/  ISETP.NE.U32.AND P0, PT, R4, RZ, PT ;  /* 0x000000ff0400720c */ /* 0x004fc80003f05070 */
[----:B------:R-:W-:-:S13]  /*0ef0*/  ISETP.NE.AND.EX P0, PT, R5, RZ, PT, P0 ;  /* 0x000000ff0500720c */ /* 0x000fda0003f05300 */
[----:B------:R-:W-:Y:S05]  /*0f00*/  @!P0 BRA `(.L_x_8) ;  /* 0x0000000000088947 */ /* 0x000fea0003800000 */
[----:B------:R0:W5:Y:S01]  /*0f10*/  LD.E R22, desc[UR36][R4.64] ;  /* 0x0000002404167980 */ /* 0x000162000c101900 */
[----:B------:R-:W-:Y:S05]  /*0f20*/  BRA `(.L_x_9) ;  /* 0x0000000000247947 */ /* 0x000fea0003800000 */
.L_x_8:
[----:B------:R-:W-:Y:S02]  /*0f30*/  ULDC.64 UR4, c[0x0][0x588] ;  /* 0x0001620000047ab9 */ /* 0x000fe40000000a00 */
[----:B------:R-:W-:-:S04]  /*0f40*/  ISETP.NE.U32.AND P0, PT, RZ, UR4, PT ;  /* 0x00000004ff007c0c */ /* 0x000fc8000bf05070 */
[----:B------:R-:W-:-:S13]  /*0f50*/  ISETP.NE.AND.EX P0, PT, RZ, UR5, PT, P0 ;  /* 0x00000005ff007c0c */ /* 0x000fda000bf05300 */
[----:B------:R-:W-:Y:S05]  /*0f60*/  @!P0 BRA `(.L_x_10) ;  /* 0x00000000000c8947 */ /* 0x000fea0003800000 */
[----:B------:R-:W0:Y:S02]  /*0f70*/  LDC.64 R22, c[0x0][0x588] ;  /* 0x00016200ff167b82 */ /* 0x000e240000000a00 */
[----:B0-----:R1:W5:Y:S01]  /*0f80*/  LDG.E R22, desc[UR36][R22.64] ;  /* 0x0000002416167981 */ /* 0x001362000c1e1900 */
[----:B------:R-:W-:Y:S05]  /*0f90*/  BRA `(.L_x_9) ;  /* 0x0000000000087947 */ /* 0x000fea0003800000 */
.L_x_10:
[----:B------:R-:W-:Y:S02]  /*0fa0*/  ULDC UR4, c[0x0][0x580] ;  /* 0x0001600000047ab9 */ /* 0x000fe40000000800 */
[----:B------:R-:W-:-:S07]  /*0fb0*/  IMAD.U32 R22, RZ, RZ, UR4 ;  /* 0x00000004ff167e24 */ /* 0x000fce000f8e00ff */
.L_x_9:
[----:B------:R-:W-:Y:S02]  /*0fc0*/  ULDC.64 UR4, c[0x0][0x5a0] ;  /* 0x0001680000047ab9 */ /* 0x000fe40000000a00 */
[----:B------:R-:W-:-:S04]  /*0fd0*/  ISETP.NE.U32.AND P0, PT, RZ, UR4, PT ;  /* 0x00000004ff007c0c */ /* 0x000fc8000bf05070 */
[----:B------:R-:W-:-:S13]  /*0fe0*/  ISETP.NE.AND.EX P0, PT, RZ, UR5, PT, P0 ;  /* 0x00000005ff007c0c */ /* 0x000fda000bf05300 */
[----:B------:R-:W-:Y:S05]  /*0ff0*/  @!P0 BRA `(.L_x_11) ;  /* 0x00000000001c8947 */ /* 0x000fea0003800000 */
[----:B0-----:R-:W0:Y:S02]  /*1000*/  LDC.64 R4, c[0x0][0x5a0] ;  /* 0x00016800ff047b82 */ /* 0x001e240000000a00 */
[----:B0-----:R-:W2:Y:S02]  /*1010*/  LDG.E.64 R4, desc[UR36][R4.64] ;  /* 0x0000002404047981 */ /* 0x001ea4000c1e1b00 */
[----:B--2---:R-:W-:-:S04]  /*1020*/  ISETP.NE.U32.AND P0, PT, R4, RZ, PT ;  /* 0x000000ff0400720c */ /* 0x004fc80003f05070 */
[----:B------:R-:W-:-:S13]  /*1030*/  ISETP.NE.AND.EX P0, PT, R5, RZ, PT, P0 ;  /* 0x000000ff0500720c */ /* 0x000fda0003f05300 */
[----:B------:R-:W-:Y:S05]  /*1040*/  @!P0 BRA `(.L_x_11) ;  /* 0x0000000000088947 */ /* 0x000fea0003800000 */
[----:B-1----:R0:W5:Y:S01]  /*1050*/  LD.E R23, desc[UR36][R4.64] ;  /* 0x0000002404177980 */ /* 0x002162000c101900 */
[----:B------:R-:W-:Y:S05]  /*1060*/  BRA `(.L_x_12) ;  /* 0x0000000000247947 */ /* 0x000fea0003800000 */
.L_x_11:
[----:B------:R-:W-:Y:S02]  /*1070*/  ULDC.64 UR4, c[0x0][0x590] ;  /* 0x0001640000047ab9 */ /* 0x000fe40000000a00 */
[----:B------:R-:W-:-:S04]  /*1080*/  ISETP.NE.U32.AND P0, PT, RZ, UR4, PT ;  /* 0x00000004ff007c0c */ /* 0x000fc8000bf05070 */
[----:B------:R-:W-:-:S13]  /*1090*/  ISETP.NE.AND.EX P0, PT, RZ, UR5, PT, P0 ;  /* 0x00000005ff007c0c */ /* 0x000fda000bf05300 */
[----:B------:R-:W-:Y:S05]  /*10a0*/  @!P0 BRA `(.L_x_13) ;  /* 0x00000000000c8947 */ /* 0x000fea0003800000 */
[----:B0-----:R-:W1:Y:S02]  /*10b0*/  LDC.64 R4, c[0x0][0x590] ;  /* 0x00016400ff047b82 */ /* 0x001e640000000a00 */
[----:B-1----:R1:W5:Y:S01]  /*10c0*/  LDG.E R23, desc[UR36][R4.64] ;  /* 0x0000002404177981 */ /* 0x002362000c1e1900 */
[----:B------:R-:W-:Y:S05]  /*10d0*/  BRA `(.L_x_12) ;  /* 0x0000000000087947 */ /* 0x000fea0003800000 */
.L_x_13:
[----:B------:R-:W-:Y:S02]  /*10e0*/  ULDC UR4, c[0x0][0x584] ;  /* 0x0001610000047ab9 */ /* 0x000fe40000000800 */
[----:B-1----:R-:W-:-:S07]  /*10f0*/  IMAD.U32 R23, RZ, RZ, UR4 ;  /* 0x00000004ff177e24 */ /* 0x002fce000f8e00ff */
.L_x_12:
[----:B------:R-:W-:-:S13]  /*1100*/  LOP3.LUT P0, RZ, R0, 0xff, RZ, 0xc0, !PT ;  /* 0x000000ff00ff7812 */ /* 0x000fda000780c0ff */
[----:B------:R-:W-:Y:S05]  /*1110*/  @!P0 EXIT ;  /* 0x000000000000894d */ /* 0x000fea0003800000 */
[----:B------:R-:W-:Y:S01]  /*1120*/  ULDC UR4, c[0x0][0x28c] ;  /* 0x0000a30000047ab9 */ /* 0x000fe20000000800 */
[----:B------:R-:W-:Y:S01]  /*1130*/  UMOV UR38, URZ ;  /* 0x0000003f00267c82 */ /* 0x000fe20008000000 */
[----:B------:R-:W-:Y:S01]  /*1140*/  UIADD3 UR4, UR4, 0x1f, URZ ;  /* 0x0000001f04047890 */ /* 0x000fe2000fffe03f */
[----:B------:R-:W-:-:S03]  /*1150*/  UMOV UR39, URZ ;  /* 0x0000003f00277c82 */ /* 0x000fc60008000000 */
[----:B------:R-:W-:-:S04]  /*1160*/  USHF.R.S32.HI UR5, URZ, 0x1f, UR4 ;  /* 0x0000001f3f057899 */ /* 0x000fc80008011404 */
[----:B------:R-:W-:-:S04]  /*1170*/  ULEA.HI UR5, UR5, UR4, URZ, 0x5 ;  /* 0x0000000405057291 */ /* 0x000fc8000f8f283f */
[----:B------:R-:W-:-:S12]  /*1180*/  USHF.R.S32.HI UR40, URZ, 0x5, UR5 ;  /* 0x000000053f287899 */ /* 0x000fd80008011405 */
.L_x_163:
[----:B------:R-:W-:Y:S01]  /*1190*/  LOP3.LUT R0, R18, 0x80, RZ, 0xc0, !PT ;  /* 0x0000008012007812 */ /* 0x000fe200078ec0ff */
[----:B------:R-:W2:Y:S01]  /*11a0*/  S2UR UR7, SR_CgaCtaId ;  /* 0x00000000000779c3 */ /* 0x000ea20000008800 */
[----:B------:R-:W-:Y:S02]  /*11b0*/  UMOV UR6, 0x400 ;  /* 0x0000040000067882 */ /* 0x000fe40000000000 */
[----:B------:R-:W-:-:S06]  /*11c0*/  SHF.R.U32.HI R0, RZ, 0x7, R0 ;  /* 0x00000007ff007819 */ /* 0x000fcc0000011600 */
[----:B---3--:R-:W3:Y:S01]  /*11d0*/  SHFL.IDX PT, R0, R0, RZ, 0x1f ;  /* 0x00001fff00007589 */ /* 0x008ee200000e0000 */
[----:B--2---:R-:W-:Y:S01]  /*11e0*/  ULEA UR6, UR7, UR6, 0x18 ;  /* 0x0000000607067291 */ /* 0x004fe2000f8ec03f */
[----:B---3--:R-:W-:-:S13]  /*11f0*/  R2UR UR4, R0 ;  /* 0x00000000000472ca */ /* 0x008fda00000e0000 */
[----:B------:R-:W-:-:S04]  /*1200*/  ULEA.HI UR5, UR4, UR4, URZ, 0x1 ;  /* 0x0000000404057291 */ /* 0x000fc8000f8f083f */
[----:B------:R-:W-:-:S04]  /*1210*/  ULOP3.LUT UR5, UR5, 0x1ffffe, URZ, 0xc0, !UPT ;  /* 0x001ffffe05057892 */ /* 0x000fc8000f8ec03f */
[----:B------:R-:W-:-:S03]  /*1220*/  UIADD3 UR5, UR4, -UR5, URZ ;  /* 0x8000000504057290 */ /* 0x000fc6000fffe03f */
[----:B------:R-:W-:Y:S01]  /*1230*/  ULDC UR4, c[0x0][0x28c] ;  /* 0x0000a30000047ab9 */ /* 0x000fe20000000800 */
[----:B------:R-:W-:Y:S01]  /*1240*/  ULEA UR5, UR5, UR6, 0xb ;  /* 0x0000000605057291 */ /* 0x000fe2000f8e583f */
[----:B------:R-:W-:-:S03]  /*1250*/  ISETP.LT.AND P0, PT, RZ, UR4, PT ;  /* 0x00000004ff007c0c */ /* 0x000fc6000bf01270 */
[----:B------:R-:W-:-:S04]  /*1260*/  UIADD3 UR5, UR5, 0x280, URZ ;  /* 0x0000028005057890 */ /* 0x000fc8000fffe03f */
[----:B------:R-:W-:-:S04]  /*1270*/  USHF.R.U32.HI UR5, URZ, 0x4, UR5 ;  /* 0x000000043f057899 */ /* 0x000fc80008011605 */
[----:B------:R-:W-:-:S04]  /*1280*/  ULOP3.LUT UR5, UR5, 0x3fff, URZ, 0xc0, !UPT ;  /* 0x00003fff05057892 */ /* 0x000fc8000f8ec03f */
[----:B------:R-:W-:Y:S01]  /*1290*/  ULOP3.LUT UR41, UR5, 0x10000, URZ, 0xfc, !UPT ;  /* 0x0001000005297892 */ /* 0x000fe2000f8efc3f */
[----:B01--4-:R-:W-:Y:S11]  /*12a0*/  @P0 BRA `(.L_x_14) ;  /* 0x0000000000400947 */ /* 0x013ff60003800000 */
[----:B------:R-:W-:Y:S01]  /*12b0*/  MOV R0, 0x0 ;  /* 0x0000000000007802 */ /* 0x000fe20000000f00 */
[----:B------:R-:W-:Y:S01]  /*12c0*/  ULDC.64 UR4, c[0x4][0x68] ;  /* 0x01001a0000047ab9 */ /* 0x000fe20000000a00 */
[----:B------:R-:W-:Y:S01]  /*12d0*/  ULDC.64 UR6, c[0x4][0x8] ;  /* 0x0100020000067ab9 */ /* 0x000fe20000000a00 */
[----:B01----:R-:W-:Y:S01]  /*12e0*/  IMAD.U32 R4, RZ, RZ, UR4 ;  /* 0x00000004ff047e24 */ /* 0x003fe2000f8e00ff */
[----:B------:R0:W1:Y:S01]  /*12f0*/  LDC.64 R14, c[0x4][R0] ;  /* 0x01000000000e7b82 */ /* 0x0000620000000a00 */
[----:B------:R-:W-:Y:S01]  /*1300*/  IMAD.U32 R5, RZ, RZ, UR5 ;  /* 0x00000005ff057e24 */ /* 0x000fe2000f8e00ff */
[----:B------:R-:W-:Y:S01]  /*1310*/  ULDC.64 UR4, c[0x4][0x70] ;  /* 0x01001c0000047ab9 */ /* 0x000fe20000000a00 */
[----:B------:R-:W-:Y:S02]  /*1320*/  IMAD.U32 R10, RZ, RZ, UR6 ;  /* 0x00000006ff0a7e24 */ /* 0x000fe4000f8e00ff */
[----:B------:R-:W-:Y:S02]  /*1330*/  IMAD.U32 R6, RZ, RZ, UR4 ;  /* 0x00000004ff067e24 */ /* 0x000fe4000f8e00ff */
[----:B------:R-:W-:-:S02]  /*1340*/  IMAD.U32 R7, RZ, RZ, UR5 ;  /* 0x00000005ff077e24 */ /* 0x000fc4000f8e00ff */
[----:B------:R-:W-:Y:S02]  /*1350*/  IMAD.U32 R11, RZ, RZ, UR7 ;  /* 0x00000007ff0b7e24 */ /* 0x000fe4000f8e00ff */
[----:B------:R-:W-:Y:S02]  /*1360*/  IMAD.MOV.U32 R8, RZ, RZ, 0x1e1 ;  /* 0x000001e1ff087424 */ /* 0x000fe400078e00ff */
[----:B------:R-:W-:Y:S02]  /*1370*/  IMAD.MOV.U32 R12, RZ, RZ, 0x1 ;  /* 0x00000001ff0c7424 */ /* 0x000fe400078e00ff */
[----:B0-----:R-:W-:-:S07]  /*1380*/  IMAD.MOV.U32 R13, RZ, RZ, RZ ;  /* 0x000000ffff0d7224 */ /* 0x001fce00078e00ff */
[----:B------:R-:W-:-:S07]  /*1390*/  LEPC R20, `(.L_x_14) ;  /* 0x000000001014794e */ /* 0x000fce0000000000 */
[----:B-1---5:R-:W-:Y:S05]  /*13a0*/  CALL.ABS.NOINC R14 ;  /* 0x000000000e007343 */ /* 0x022fea0003c00000 */
.L_x_14:
[----:B------:R-:W-:-:S04]  /*13b0*/  LOP3.LUT R0, R19, 0x1, RZ, 0xfc, !PT ;  /* 0x0000000113007812 */ /* 0x000fc800078efcff */
[----:B------:R-:W-:-:S13]  /*13c0*/  ISETP.NE.AND P0, PT, R0, 0x3, PT ;  /* 0x000000030000780c */ /* 0x000fda0003f05270 */
[----:B------:R-:W-:Y:S05]  /*13d0*/  @!P0 BRA `(.L_x_15) ;  /* 0x0000000000048947 */ /* 0x000fea0003800000 */
[----:B------:R-:W-:Y:S01]  /*13e0*/  BPT.TRAP 0x1 ;  /* 0x000000040000795c */ /* 0x000fe20000300000 */
.L_x_15:
[----:B------:R-:W2:Y:S01]  /*13f0*/  S2UR UR5, SR_CgaCtaId ;  /* 0x00000000000579c3 */ /* 0x000ea20000008800 */
[----:B------:R-:W-:Y:S01]  /*1400*/  UMOV UR4, 0x400 ;  /* 0x0000040000047882 */ /* 0x000fe20000000000 */
[----:B------:R-:W-:Y:S02]  /*1410*/  IMAD.U32 R0, RZ, RZ, UR38 ;  /* 0x00000026ff007e24 */ /* 0x000fe4000f8e00ff */
[----:B------:R-:W-:-:S03]  /*1420*/  IMAD.U32 R3, RZ, RZ, UR39 ;  /* 0x00000027ff037e24 */ /* 0x000fc6000f8e00ff */
[----:B------:R-:W-:Y:S01]  /*1430*/  SHF.L.U32 R0, R0, 0x1f, RZ ;  /* 0x0000001f00007819 */ /* 0x000fe200000006ff */
[----:B--2---:R-:W-:-:S06]  /*1440*/  ULEA UR4, UR5, UR4, 0x18 ;  /* 0x0000000405047291 */ /* 0x004fcc000f8ec03f */
[----:B------:R-:W-:-:S04]  /*1450*/  IMAD.U32 R6, RZ, RZ, UR4 ;  /* 0x00000004ff067e24 */ /* 0x000fc8000f8e00ff */
[----:B------:R-:W-:-:S04]  /*1460*/  IMAD R3, R3, 0x8, R6 ;  /* 0x0000000803037824 */ /* 0x000fc800078e0206 */
[----:B------:R2:W3:Y:S01]  /*1470*/  SYNCS.PHASECHK.TRANS64.TRYWAIT P1, [R3+URZ], R0 ;  /* 0x00000000030075a7 */ /* 0x0004e2000802017f */
[----:B------:R-:W-:Y:S05]  /*1480*/  @!P0 BRA `(.L_x_16) ;  /* 0x0000000000048947 */ /* 0x000fea0003800000 */
[----:B------:R-:W-:Y:S01]  /*1490*/  BPT.TRAP 0x1 ;  /* 0x000000040000795c */ /* 0x000fe20000300000 */
.L_x_16:
[----:B---3--:R-:W-:Y:S05]  /*14a0*/  @P1 BRA `(.L_x_17) ;  /* 0x0000000000081947 */ /* 0x008fea0003800000 */
[----:B------:R-:W3:Y:S02]  /*14b0*/  SYNCS.PHASECHK.TRANS64.TRYWAIT P1, [R3+URZ], R0 ;  /* 0x00000000030075a7 */ /* 0x000ee4000802017f */
[----:B---3--:R-:W-:Y:S05]  /*14c0*/  @!P1 BRA `(.L_x_18) ;  /* 0x0000006000ec9947 */ /* 0x008fea0003800000 */
.L_x_17:
[----:B------:R-:W-:-:S04]  /*14d0*/  UISETP.LT.AND UP0, UPT, UR40, 0x1, UPT ;  /* 0x000000012800788c */ /* 0x000fc8000bf01270 */
[----:B------:R-:W-:-:S06]  /*14e0*/  USEL UR4, UR40, 0x1, UP0 ;  /* 0x0000000128047887 */ /* 0x000fcc0008000000 */
[----:B--23--:R-:W-:Y:S01]  /*14f0*/  IMAD.U32 R0, RZ, RZ, UR4 ;  /* 0x00000004ff007e24 */ /* 0x00cfe2000f8e00ff */
[----:B------:R-:W-:Y:S05]  /*1500*/  WARPSYNC.ALL ;  /* 0x0000000000007948 */ /* 0x000fea0003800000 */
[----:B------:R-:W-:-:S04]  /*1510*/  IADD3 R0, -R0, UR40, RZ ;  /* 0x0000002800007c10 */ /* 0x000fc8000fffe1ff */
[----:B------:R-:W-:Y:S02]  /*1520*/  ISETP.GE.AND P1, PT, R0, 0x1, PT ;  /* 0x000000010000780c */ /* 0x000fe40003f26270 */
[----:B------:R-:W-:Y:S01]  /*1530*/  R2UR UR4, R6 ;  /* 0x00000000060472ca */ /* 0x000fe200000e0000 */
[----:B------:R-:W-:Y:S01]  /*1540*/  WARPGROUP.ARRIVE ;  /* 0x00000000000079c5 */ /* 0x000fe20000000000 */
[----:B------:R-:W-:Y:S01]  /*1550*/  UMOV UR5, 0xc0000010 ;  /* 0xc000001000057882 */ /* 0x000fe20000000000 */
[----:B------:R-:W-:-:S10]  /*1560*/  UMOV UR7, 0xc0000010 ;  /* 0xc000001000077882 */ /* 0x000fd40000000000 */
[----:B------:R-:W-:-:S04]  /*1570*/  UIADD3 UR4, UR4, 0x2c280, URZ ;  /* 0x0002c28004047890 */ /* 0x000fc8000fffe03f */
[----:B------:R-:W-:-:S04]  /*1580*/  USHF.R.U32.HI UR4, URZ, 0x4, UR4 ;  /* 0x000000043f047899 */ /* 0x000fc80008011604 */
[----:B------:R-:W-:-:S04]  /*1590*/  ULOP3.LUT UR4, UR4, 0x3fff, URZ, 0xc0, !UPT ;  /* 0x00003fff04047892 */ /* 0x000fc8000f8ec03f */
[----:B------:R-:W-:Y:S02]  /*15a0*/  ULOP3.LUT UR10, UR4, 0x10000, URZ, 0xfc, !UPT ;  /* 0x00010000040a7892 */ /* 0x000fe4000f8efc3f */
[----:B------:R-:W-:Y:S02]  /*15b0*/  ULEA UR4, UR39, UR41, 0x9 ;  /* 0x0000002927047291 */ /* 0x000fe4000f8e483f */
[----:B------:R-:W-:Y:S02]  /*15c0*/  ULEA UR6, UR39, UR10, 0x7 ;  /* 0x0000000a27067291 */ /* 0x000fe4000f8e383f */
[----:B------:R-:W-:-:S07]  /*15d0*/  UIADD3 UR8, UR4, 0x100, URZ ;  /* 0x0000010004087890 */ /* 0x000fce000fffe03f */
[----:B------:R-:W-:Y:S01]  /*15e0*/  IGMMA.64x64x32.S8.S8 R56, gdesc[UR4], RZ, !UPT, gsb0 ;  /* 0x01e00000043879f1 */ /* 0x000fe2000c0410ff */
[----:B------:R-:W-:Y:S01]  /*15f0*/  UMOV UR4, UR8 ;  /* 0x0000000800047c82 */ /* 0x000fe20008000000 */
[----:B------:R-:W-:Y:S01]  /*1600*/  UMOV UR5, 0xc0000010 ;  /* 0xc000001000057882 */ /* 0x000fe20000000000 */
[----:B------:R-:W-:Y:S02]  /*1610*/  WARPGROUP.DEPBAR.LE gsb0, 0x0 ;  /* 0x00008000000079c5 */ /* 0x000fe40000010000 */
[----:B------:R-:W-:-:S06]  /*1620*/  WARPGROUP.ARRIVE ;  /* 0x00000000000079c5 */ /* 0x000fcc0000000000 */
[----:B------:R-:W-:Y:S03]  /*1630*/  IGMMA.64x64x32.S8.S8 R24, gdesc[UR4], RZ, !UPT, gsb0 ;  /* 0x01e00000041879f1 */ /* 0x000fe6000c0410ff */
[----:B------:R-:W-:Y:S02]  /*1640*/  WARPGROUP.DEPBAR.LE gsb0, 0x0 ;  /* 0x00008000000079c5 */ /* 0x000fe40000010000 */
[----:B------:R-:W-:Y:S05]  /*1650*/  @!P1 BRA `(.L_x_19) ;  /* 0x0000000000dc9947 */ /* 0x000fea0003800000 */
[----:B------:R-:W-:Y:S02]  /*1660*/  UIADD3 UR4, UR39, 0x1, URZ ;  /* 0x0000000127047890 */ /* 0x000fe4000fffe03f */
[----:B------:R-:W-:Y:S02]  /*1670*/  IMAD.U32 R3, RZ, RZ, UR39 ;  /* 0x00000027ff037e24 */ /* 0x000fe4000f8e00ff */
[----:B------:R-:W-:-:S04]  /*1680*/  UISETP.NE.AND UP0, UPT, UR4, 0x16, UPT ;  /* 0x000000160400788c */ /* 0x000fc8000bf05270 */
[----:B------:R-:W-:Y:S02]  /*1690*/  USEL UR5, URZ, 0x1, UP0 ;  /* 0x000000013f057887 */ /* 0x000fe40008000000 */
[----:B------:R-:W-:Y:S02]  /*16a0*/  USEL UR8, UR4, URZ, UP0 ;  /* 0x0000003f04087287 */ /* 0x000fe40008000000 */
[----:B------:R-:W-:-:S06]  /*16b0*/  ULOP3.LUT UR5, UR38, UR5, URZ, 0x3c, !UPT ;  /* 0x0000000526057292 */ /* 0x000fcc000f8e3c3f */
[----:B------:R-:W-:-:S07]  /*16c0*/  IMAD.U32 R7, RZ, RZ, UR5 ;  /* 0x00000005ff077e24 */ /* 0x000fce000f8e00ff */
.L_x_26:
[----:B------:R-:W-:Y:S05]  /*16d0*/  @!P0 BRA `(.L_x_20) ;  /* 0x0000000000048947 */ /* 0x000fea0003800000 */
[----:B------:R-:W-:Y:S01]  /*16e0*/  BPT.TRAP 0x1 ;  /* 0x000000040000795c */ /* 0x000fe20000300000 */
.L_x_20:
[----:B------:R-:W2:Y:S01]  /*16f0*/  S2UR UR5, SR_CgaCtaId ;  /* 0x00000000000579c3 */ /* 0x000ea20000008800 */
[----:B------:R-:W-:Y:S01]  /*1700*/  UMOV UR4, 0x400 ;  /* 0x0000040000047882 */ /* 0x000fe20000000000 */
[----:B01----:R-:W-:Y:S01]  /*1710*/  IMAD.U32 R5, RZ, RZ, UR8 ;  /* 0x00000008ff057e24 */ /* 0x003fe2000f8e00ff */
[----:B------:R-:W-:Y:S01]  /*1720*/  SHF.L.U32 R4, R7, 0x1f, RZ ;  /* 0x0000001f07047819 */ /* 0x000fe200000006ff */
[----:B--2---:R-:W-:-:S06]  /*1730*/  ULEA UR4, UR5, UR4, 0x18 ;  /* 0x0000000405047291 */ /* 0x004fcc000f8ec03f */
[----:B------:R-:W-:-:S04]  /*1740*/  IMAD.U32 R6, RZ, RZ, UR4 ;  /* 0x00000004ff067e24 */ /* 0x000fc8000f8e00ff */
[----:B------:R-:W-:-:S04]  /*1750*/  IMAD R5, R5, 0x8, R6 ;  /* 0x0000000805057824 */ /* 0x000fc800078e0206 */
[----:B------:R0:W1:Y:S01]  /*1760*/  SYNCS.PHASECHK.TRANS64.TRYWAIT P1, [R5+URZ], R4 ;  /* 0x00000004050075a7 */ /* 0x000062000802017f */
[----:B------:R-:W-:Y:S05]  /*1770*/  @!P0 BRA `(.L_x_21) ;  /* 0x0000000000048947 */ /* 0x000fea0003800000 */
[----:B------:R-:W-:Y:S01]  /*1780*/  BPT.TRAP 0x1 ;  /* 0x000000040000795c */ /* 0x000fe20000300000 */
.L_x_21:
[----:B-1----:R-:W-:Y:S05]  /*1790*/  @P1 BRA `(.L_x_22) ;  /* 0x0000000000081947 */ /* 0x002fea0003800000 */
[----:B------:R-:W1:Y:S02]  /*17a0*/  SYNCS.PHASECHK.TRANS64.TRYWAIT P1, [R5+URZ], R4 ;  /* 0x00000004050075a7 */ /* 0x000e64000802017f */
[----:B-1----:R-:W-:Y:S05]  /*17b0*/  @!P1 BRA `(.L_x_23) ;  /* 0x0000006000449947 */ /* 0x002fea0003800000 */
.L_x_22:
[----:B------:R-:W-:Y:S01]  /*17c0*/  ULEA UR6, UR8, UR10, 0x7 ;  /* 0x0000000a08067291 */ /* 0x000fe2000f8e383f */
[----:B------:R-:W-:Y:S01]  /*17d0*/  WARPGROUP.ARRIVE ;  /* 0x00000000000079c5 */ /* 0x000fe20000000000 */
[----:B------:R-:W-:Y:S01]  /*17e0*/  ULEA UR4, UR8, UR41, 0x9 ;  /* 0x0000002908047291 */ /* 0x000fe2000f8e483f */
[----:B------:R-:W-:Y:S01]  /*17f0*/  UMOV UR7, 0xc0000010 ;  /* 0xc000001000077882 */ /* 0x000fe20000000000 */
[----:B------:R-:W-:Y:S02]  /*1800*/  UMOV UR5, 0xc0000010 ;  /* 0xc000001000057882 */ /* 0x000fe40000000000 */
[----:B------:R-:W-:-:S05]  /*1810*/  UIADD3 UR9, UR4, 0x100, URZ ;  /* 0x0000010004097890 */ /* 0x000fca000fffe03f */
[----:B------:R-:W-:Y:S01]  /*1820*/  IGMMA.64x64x32.S8.S8 R56, gdesc[UR4], R56, gsb0 ;  /* 0x01e00000043879f1 */ /* 0x000fe20008041038 */
[----:B------:R-:W-:Y:S01]  /*1830*/  UMOV UR5, 0xc0000010 ;  /* 0xc000001000057882 */ /* 0x000fe20000000000 */
[----:B------:R-:W-:Y:S01]  /*1840*/  UMOV UR4, UR9 ;  /* 0x0000000900047c82 */ /* 0x000fe20008000000 */
[----:B------:R-:W-:Y:S02]  /*1850*/  WARPGROUP.DEPBAR.LE gsb0, 0x0 ;  /* 0x00008000000079c5 */ /* 0x000fe40000010000 */
[----:B------:R-:W-:-:S06]  /*1860*/  WARPGROUP.ARRIVE ;  /* 0x00000000000079c5 */ /* 0x000fcc0000000000 */
[----:B------:R-:W-:Y:S03]  /*1870*/  IGMMA.64x64x32.S8.S8 R24, gdesc[UR4], R24, gsb0 ;  /* 0x01e00000041879f1 */ /* 0x000fe60008041018 */
[----:B------:R-:W-:Y:S02]  /*1880*/  WARPGROUP.DEPBAR.LE gsb0, 0x0 ;  /* 0x00008000000079c5 */ /* 0x000fe40000010000 */
[----:B------:R-:W-:Y:S05]  /*1890*/  @!P0 BRA `(.L_x_24) ;  /* 0x0000000000048947 */ /* 0x000fea0003800000 */
[----:B------:R-:W-:Y:S01]  /*18a0*/  BPT.TRAP 0x1 ;  /* 0x000000040000795c */ /* 0x000fe20000300000 */
.L_x_24:
[----:B01----:R-:W-:Y:S01]  /*18b0*/  IMAD R4, R3, 0x8, R6 ;  /* 0x0000000803047824 */ /* 0x003fe200078e0206 */
[----:B------:R-:W-:-:S03]  /*18c0*/  ISETP.GT.U32.AND P1, PT, R19, 0x1, PT ;  /* 0x000000011300780c */ /* 0x000fc60003f24070 */
[----:B------:R-:W-:-:S05]  /*18d0*/  VIADD R4, R4, 0xb0 ;  /* 0x000000b004047836 */ /* 0x000fca0000000000 */
[----:B------:R-:W-:-:S04]  /*18e0*/  PRMT R4, RZ, 0x654, R4 ;  /* 0x00000654ff047816 */ /* 0x000fc80000000004 */
[----:B------:R0:W-:Y:S01]  /*18f0*/  SYNCS.ARRIVE.TRANS64.RED.A1T0 RZ, [R4+URZ], RZ ;  /* 0x000000ff04ff79a7 */ /* 0x0001e2000810043f */
[----:B------:R-:W-:Y:S05]  /*1900*/  @P1 BRA `(.L_x_25) ;  /* 0x0000000000041947 */ /* 0x000fea0003800000 */
[----:B------:R-:W-:Y:S01]  /*1910*/  BPT.TRAP 0x1 ;  /* 0x000000040000795c */ /* 0x000fe20000300000 */
.L_x_25:
[----:B------:R-:W-:Y:S01]  /*1920*/  UIADD3 UR8, UR8, 0x1, URZ ;  /* 0x0000000108087890 */ /* 0x000fe2000fffe03f */
[C---:B------:R-:W-:Y:S01]  /*1930*/  ISETP.GT.AND P2, PT, R0.reuse, 0x1, PT ;  /* 0x000000010000780c */ /* 0x040fe20003f44270 */
[----:B------:R-:W-:Y:S02]  /*1940*/  VIADD R3, R3, 0x1 ;  /* 0x0000000103037836 */ /* 0x000fe40000000000 */
[----:B------:R-:W-:Y:S01]  /*1950*/  UISETP.NE.AND UP0, UPT, UR8, 0x16, UPT ;  /* 0x000000160800788c */ /* 0x000fe2000bf05270 */
[----:B------:R-:W-:Y:S02]  /*1960*/  VIADD R0, R0, 0xffffffff ;  /* 0xffffffff00007836 */ /* 0x000fe40000000000 */
[C---:B------:R-:W-:Y:S01]  /*1970*/  ISETP.NE.AND P1, PT, R3.reuse, 0x16, PT ;  /* 0x000000160300780c */ /* 0x040fe20003f25270 */
[----:B------:R-:W-:Y:S02]  /*1980*/  USEL UR4, URZ, 0x1, UP0 ;  /* 0x000000013f047887 */ /* 0x000fe40008000000 */
[----:B------:R-:W-:Y:S01]  /*1990*/  USEL UR8, UR8, URZ, UP0 ;  /* 0x0000003f08087287 */ /* 0x000fe20008000000 */
[----:B------:R-:W-:-:S03]  /*19a0*/  SEL R3, R3, RZ, P1 ;  /* 0x000000ff03037207 */ /* 0x000fc60000800000 */
[----:B------:R-:W-:Y:S01]  /*19b0*/  LOP3.LUT R7, R7, UR4, RZ, 0x3c, !PT ;  /* 0x0000000407077c12 */ /* 0x000fe2000f8e3cff */
[----:B------:R-:W-:Y:S07]  /*19c0*/  @P2 BRA `(.L_x_26) ;  /* 0xfffffffc00402947 */ /* 0x000fee000383ffff */
.L_x_19:
[----:B------:R-:W2:Y:S02]  /*19d0*/  LDC R0, c[0x0][0x28c] ;  /* 0x0000a300ff007b82 */ /* 0x000ea40000000800 */
[----:B--2---:R-:W-:-:S13]  /*19e0*/  ISETP.GE.AND P1, PT, R0, 0x1, PT ;  /* 0x000000010000780c */ /* 0x004fda0003f26270 */
[----:B------:R-:W-:Y:S05]  /*19f0*/  @!P1 BRA `(.L_x_27) ;  /* 0x0000000000409947 */ /* 0x000fea0003800000 */
[----:B------:R-:W-:Y:S05]  /*1a00*/  @!P0 BRA `(.L_x_28) ;  /* 0x0000000000048947 */ /* 0x000fea0003800000 */
[----:B------:R-:W-:Y:S01]  /*1a10*/  BPT.TRAP 0x1 ;  /* 0x000000040000795c */ /* 0x000fe20000300000 */
.L_x_28:
[----:B------:R-:W-:Y:S01]  /*1a20*/  UISETP.LT.AND UP0, UPT, UR40, 0x1, UPT ;  /* 0x000000012800788c */ /* 0x000fe2000bf01270 */
[----:B------:R-:W-:-:S03]  /*1a30*/  ISETP.GT.U32.AND P0, PT, R19, 0x1, PT ;  /* 0x000000011300780c */ /* 0x000fc60003f04070 */
[----:B------:R-:W-:-:S04]  /*1a40*/  USEL UR6, UR40, 0x1, UP0 ;  /* 0x0000000128067887 */ /* 0x000fc80008000000 */
[----:B------:R-:W-:-:S04]  /*1a50*/  UIADD3 UR6, UR39, UR40, -UR6 ;  /* 0x0000002827067290 */ /* 0x000fc8000fffe806 */
[----:B------:R-:W-:-:S04]  /*1a60*/  UIMAD.WIDE.U32 UR4, UR6, -0x45d1745d, URZ ;  /* 0xba2e8ba3060478a5 */ /* 0x000fc8000f8e003f */
[----:B------:R-:W-:-:S04]  /*1a70*/  USHF.R.U32.HI UR4, URZ, 0x4, UR5 ;  /* 0x000000043f047899 */ /* 0x000fc80008011605 */
[----:B------:R-:W-:-:S06]  /*1a80*/  UIMAD UR6, UR4, -0x16, UR6 ;  /* 0xffffffea040678a4 */ /* 0x000fcc000f8e0206 */
[----:B------:R-:W-:-:S04]  /*1a90*/  IMAD.U32 R3, RZ, RZ, UR6 ;  /* 0x00000006ff037e24 */ /* 0x000fc8000f8e00ff */
[----:B------:R-:W-:-:S04]  /*1aa0*/  IMAD R0, R3, 0x8, R6 ;  /* 0x0000000803007824 */ /* 0x000fc800078e0206 */
[----:B------:R-:W-:-:S05]  /*1ab0*/  VIADD R0, R0, 0xb0 ;  /* 0x000000b000007836 */ /* 0x000fca0000000000 */
[----:B------:R-:W-:-:S04]  /*1ac0*/  PRMT R0, RZ, 0x654, R0 ;  /* 0x00000654ff007816 */ /* 0x000fc80000000000 */
[----:B------:R2:W-:Y:S01]  /*1ad0*/  SYNCS.ARRIVE.TRANS64.RED.A1T0 RZ, [R0+URZ], RZ ;  /* 0x000000ff00ff79a7 */ /* 0x0005e2000810043f */
[----:B------:R-:W-:Y:S05]  /*1ae0*/  @P0 BRA `(.L_x_27) ;  /* 0x0000000000040947 */ /* 0x000fea0003800000 */
[----:B------:R-:W-:Y:S01]  /*1af0*/  BPT.TRAP 0x1 ;  /* 0x000000040000795c */ /* 0x000fe20000300000 */
.L_x_27:
[----:B------:R-:W3:Y:S01]  /*1b00*/  LDC R6, c[0x0][0x288] ;  /* 0x0000a200ff067b82 */ /* 0x000ee20000000800 */
[--C-:B--2---:R-:W-:Y:S01]  /*1b10*/  SHF.R.U32.HI R0, RZ, 0x2, R18.reuse ;  /* 0x00000002ff007819 */ /* 0x104fe20000011612 */
[----:B------:R-:W-:Y:S01]  /*1b20*/  IMAD.SHL.U32 R91, R91, 0x40, RZ ;  /* 0x000000405b5b7824 */ /* 0x000fe200078e00ff */
[----:B01----:R-:W-:Y:S01]  /*1b30*/  LOP3.LUT R4, R18, 0x60, RZ, 0xc0, !PT ;  /* 0x0000006012047812 */ /* 0x003fe200078ec0ff */
[----:B------:R-:W-:Y:S01]  /*1b40*/  UIADD3 UR39, UR40, UR39, URZ ;  /* 0x0000002728277290 */ /* 0x000fe2000fffe03f */
[----:B------:R-:W-:Y:S01]  /*1b50*/  SHF.R.U32.HI R5, RZ, 0x7, R18 ;  /* 0x00000007ff057819 */ /* 0x000fe20000011612 */
[----:B------:R-:W-:Y:S01]  /*1b60*/  IMAD.SHL.U32 R9, R90, 0x100, RZ ;  /* 0x000001005a097824 */ /* 0x000fe200078e00ff */
[----:B------:R-:W-:Y:S01]  /*1b70*/  LOP3.LUT R3, R0, 0x7, RZ, 0xc0, !PT ;  /* 0x0000000700037812 */ /* 0x000fe200078ec0ff */
[----:B------:R-:W-:Y:S01]  /*1b80*/  UISETP.GT.U32.AND UP0, UPT, UR39, 0x15, UPT ;  /* 0x000000152700788c */ /* 0x000fe2000bf04070 */
[----:B------:R-:W-:Y:S01]  /*1b90*/  SHF.R.U32.HI R8, RZ, 0x1, R4 ;  /* 0x00000001ff087819 */ /* 0x000fe20000011604 */
[C---:B------:R-:W-:Y:S01]  /*1ba0*/  IMAD.SHL.U32 R14, R18.reuse, 0x2, RZ ;  /* 0x00000002120e7824 */ /* 0x040fe200078e00ff */
[----:B------:R-:W-:Y:S01]  /*1bb0*/  LOP3.LUT R0, R5, 0x1, RZ, 0xc0, !PT ;  /* 0x0000000105007812 */ /* 0x000fe200078ec0ff */
[----:B------:R-:W-:Y:S01]  /*1bc0*/  ULDC UR7, c[0x0][0x284] ;  /* 0x0000a10000077ab9 */ /* 0x000fe20000000800 */
[----:B------:R-:W-:Y:S01]  /*1bd0*/  IADD3 R5, RZ, -R8, -R3 ;  /* 0x80000008ff057210 */ /* 0x000fe20007ffe803 */
[----:B------:R-:W-:Y:S01]  /*1be0*/  UISETP.LT.U32.AND UP0, UPT, UR40, 0x16, UP0 ;  /* 0x000000162800788c */ /* 0x000fe20008701070 */
[----:B------:R-:W-:Y:S01]  /*1bf0*/  LOP3.LUT R4, R18, 0x3, RZ, 0xc0, !PT ;  /* 0x0000000312047812 */ /* 0x000fe200078ec0ff */
[----:B------:R-:W-:Y:S01]  /*1c00*/  UISETP.GE.U32.AND UP1, UPT, UR40, 0x16, UPT ;  /* 0x000000162800788c */ /* 0x000fe2000bf26070 */
[----:B------:R-:W-:Y:S01]  /*1c10*/  SHF.R.S32.HI R94, RZ, 0x1f, R89 ;  /* 0x0000001fff5e7819 */ /* 0x000fe20000011459 */
[C---:B------:R-:W-:Y:S01]  /*1c20*/  IMAD.SHL.U32 R10, R0.reuse, 0x40, RZ ;  /* 0x00000040000a7824 */ /* 0x040fe200078e00ff */
[C---:B------:R-:W-:Y:S01]  /*1c30*/  LOP3.LUT R14, R91.reuse, 0x6, R14, 0xf8, !PT ;  /* 0x000000065b0e7812 */ /* 0x040fe200078ef80e */
[----:B------:R-:W-:Y:S01]  /*1c40*/  IMAD R100, R0, -0x40, R5 ;  /* 0xffffffc000647824 */ /* 0x000fe200078e0205 */
[----:B------:R-:W-:Y:S01]  /*1c50*/  ULDC.64 UR8, c[0x0][0x5d0] ;  /* 0x0001740000087ab9 */ /* 0x000fe20000000a00 */
[----:B------:R-:W-:Y:S01]  /*1c60*/  UIMAD.WIDE.U32 UR4, UR39, -0x45d1745d, URZ ;  /* 0xba2e8ba3270478a5 */ /* 0x000fe2000f8e003f */
[----:B------:R-:W-:Y:S01]  /*1c70*/  SHF.R.S32.HI R15, RZ, 0x1f, R14 ;  /* 0x0000001fff0f7819 */ /* 0x000fe2000001140e */
[----:B------:R-:W-:Y:S01]  /*1c80*/  USEL UR6, URZ, 0x1, !UP0 ;  /* 0x000000013f067887 */ /* 0x000fe2000c000000 */
[----:B---3--:R-:W-:Y:S01]  /*1c90*/  ISETP.GE.AND P0, PT, R91, R6, PT ;  /* 0x000000065b00720c */ /* 0x008fe20003f06270 */
[----:B------:R-:W-:Y:S01]  /*1ca0*/  IMAD R0, R4, -0x2, R6 ;  /* 0xfffffffe04007824 */ /* 0x000fe200078e0206 */
[----:B------:R-:W-:Y:S01]  /*1cb0*/  USHF.R.U32.HI UR4, URZ, 0x4, UR5 ;  /* 0x000000043f047899 */ /* 0x000fe20008011605 */
[----:B------:R-:W-:Y:S01]  /*1cc0*/  IMAD R6, R94, UR8, RZ ;  /* 0x000000085e067c24 */ /* 0x000fe2000f8e02ff */
[----:B------:R-:W-:Y:S01]  /*1cd0*/  ISETP.GE.OR P0, PT, R9, UR7, P0 ;  /* 0x0000000709007c0c */ /* 0x000fe20008706670 */
[----:B------:R-:W-:Y:S01]  /*1ce0*/  IMAD.WIDE R4, R90, 0x100, RZ ;  /* 0x000001005a047825 */ /* 0x000fe200078e02ff */
[----:B------:R-:W-:Y:S01]  /*1cf0*/  ULOP3.LUT UR38, UR38, UR6, URZ, 0x3c, !UPT ;  /* 0x0000000626267292 */ /* 0x000fe2000f8e3c3f */
[----:B------:R-:W-:Y:S01]  /*1d00*/  LOP3.LUT R3, R10, 0x40, R3, 0xe2, !PT ;  /* 0x000000400a037812 */ /* 0x000fe200078ee203 */
[----:B------:R-:W-:Y:S01]  /*1d10*/  UIMAD UR39, UR4, -0x16, UR39 ;  /* 0xffffffea042778a4 */ /* 0x000fe2000f8e0227 */
[C---:B------:R-:W-:Y:S01]  /*1d20*/  IMAD R11, R89.reuse, UR9, R6 ;  /* 0x00000009590b7c24 */ /* 0x040fe2000f8e0206 */
[----:B------:R-:W-:Y:S01]  /*1d30*/  @UP1 ULOP3.LUT UR38, UR38, 0x1, UR4, 0x78, !UPT ;  /* 0x0000000126261892 */ /* 0x000fe2000f8e7804 */
[----:B------:R-:W-:Y:S01]  /*1d40*/  IMAD.WIDE.U32 R6, R89, UR8, R14 ;  /* 0x0000000859067c25 */ /* 0x000fe2000f8e000e */
[----:B------:R-:W-:-:S02]  /*1d50*/  IADD3 R100, -R9, UR7, R100 ;  /* 0x0000000709647c10 */ /* 0x000fc4000fffe164 */
[----:B------:R-:W-:Y:S01]  /*1d60*/  LOP3.LUT R103, R4, R3, R8, 0xfe, !PT ;  /* 0x0000000304677212 */ /* 0x000fe200078efe08 */
[----:B------:R-:W-:Y:S02]  /*1d70*/  IMAD.IADD R3, R0, 0x1, -R91 ;  /* 0x0000000100037824 */ /* 0x000fe400078e0a5b */
[----:B------:R-:W-:Y:S02]  /*1d80*/  IMAD.IADD R7, R7, 0x1, R11 ;  /* 0x0000000107077824 */ /* 0x000fe400078e020b */
[----:B------:R-:W-:Y:S01]  /*1d90*/  IMAD.MOV.U32 R0, RZ, RZ, -0x1 ;  /* 0xffffffffff007424 */ /* 0x000fe200078e00ff */
[----:B------:R-:W-:Y:S06]  /*1da0*/  @P0 BRA `(.L_x_29) ;  /* 0x0000003000f40947 */ /* 0x000fec0003800000 */
[----:B------:R-:W0:Y:S01]  /*1db0*/  LDC.64 R20, c[0x0][0x5c8] ;  /* 0x00017200ff147b82 */ /* 0x000e220000000a00 */
[----:B------:R-:W-:Y:S01]  /*1dc0*/  ULDC.64 UR4, c[0x0][0x5c0] ;  /* 0x0001700000047ab9 */ /* 0x000fe20000000a00 */
[----:B------:R-:W-:Y:S01]  /*1dd0*/  BSSY B0, `(.L_x_29) ;  /* 0x000033a000007945 */ /* 0x000fe20003800000 */
[-C--:B0-----:R-:W-:Y:S01]  /*1de0*/  IMAD R8, R5, R20.reuse, RZ ;  /* 0x0000001405087224 */ /* 0x081fe200078e02ff */
[----:B------:R-:W-:Y:S01]  /*1df0*/  SHF.L.U64.HI R13, R20, 0x7, R21 ;  /* 0x00000007140d7819 */ /* 0x000fe20000010215 */
[----:B------:R-:W-:-:S04]  /*1e00*/  IMAD.WIDE.U32 R6, R103, R20, R6 ;  /* 0x0000001467067225 */ /* 0x000fc800078e0006 */
[----:B------:R-:W-:Y:S01]  /*1e10*/  IMAD R9, R103, R21, R8 ;  /* 0x0000001567097224 */ /* 0x000fe200078e0208 */
[----:B------:R-:W-:Y:S01]  /*1e20*/  IADD3 R92, P0, R6, UR4, RZ ;  /* 0x00000004065c7c10 */ /* 0x000fe2000ff1e0ff */
[C---:B------:R-:W-:Y:S02]  /*1e30*/  IMAD.SHL.U32 R11, R20.reuse, 0x80, RZ ;  /* 0x00000080140b7824 */ /* 0x040fe400078e00ff */
[----:B------:R-:W-:Y:S01]  /*1e40*/  IMAD.IADD R9, R7, 0x1, R9 ;  /* 0x0000000107097824 */ /* 0x000fe200078e0209 */
[-C--:B------:R-:W-:Y:S02]  /*1e50*/  LEA R6, P1, R20, R92.reuse, 0x3 ;  /* 0x0000005c14067211 */ /* 0x080fe400078218ff */
[----:B------:R-:W-:Y:S02]  /*1e60*/  IADD3 R8, P2, R11, R92, RZ ;  /* 0x0000005c0b087210 */ /* 0x000fe40007f5e0ff */
[----:B------:R-:W-:Y:S02]  /*1e70*/  IADD3.X R93, R9, UR5, RZ, P0, !PT ;  /* 0x00000005095d7c10 */ /* 0x000fe400087fe4ff */
[----:B-----5:R-:W-:-:S02]  /*1e80*/  ISETP.NE.AND P0, PT, R23, RZ, PT ;  /* 0x000000ff1700720c */ /* 0x020fc40003f05270 */
[----:B------:R-:W-:Y:S01]  /*1e90*/  LEA.HI.X R7, R20, R93, R21, 0x3, P1 ;  /* 0x0000005d14077211 */ /* 0x000fe200008f1c15 */
[----:B------:R-:W-:Y:S01]  /*1ea0*/  IMAD.X R9, R13, 0x1, R93, P2 ;  /* 0x000000010d097824 */ /* 0x000fe200010e065d */
[----:B------:R-:W-:-:S05]  /*1eb0*/  IADD3 R10, P1, R11, R6, RZ ;  /* 0x000000060b0a7210 */ /* 0x000fca0007f3e0ff */
[----:B------:R-:W-:-:S04]  /*1ec0*/  IMAD.X R11, R13, 0x1, R7, P1 ;  /* 0x000000010d0b7824 */ /* 0x000fc800008e0607 */
[----:B------:R-:W-:Y:S05]  /*1ed0*/  @!P0 BRA `(.L_x_30) ;  /* 0x0000002400948947 */ /* 0x000fea0003800000 */
[----:B------:R-:W0:Y:S01]  /*1ee0*/  LDC.64 R90, c[0x0][0x5b0] ;  /* 0x00016c00ff5a7b82 */ /* 0x000e220000000a00 */
[----:B------:R-:W-:Y:S01]  /*1ef0*/  ULDC.64 UR4, c[0x0][0x5b8] ;  /* 0x00016e0000047ab9 */ /* 0x000fe20000000a00 */
[----:B------:R-:W-:Y:S01]  /*1f00*/  ISETP.GE.AND P0, PT, R100, 0x1, PT ;  /* 0x000000016400780c */ /* 0x000fe20003f06270 */
[----:B------:R-:W-:Y:S01]  /*1f10*/  IMAD R20, R94, UR4, RZ ;  /* 0x000000045e147c24 */ /* 0x000fe2000f8e02ff */
[----:B------:R-:W-:Y:S01]  /*1f20*/  BSSY B1, `(.L_x_31) ;  /* 0x0000010000017945 */ /* 0x000fe20003800000 */
[----:B------:R-:W-:Y:S01]  /*1f30*/  IMAD.WIDE.U32 R14, R89, UR4, R14 ;  /* 0x00000004590e7c25 */ /* 0x000fe2000f8e000e */
[----:B------:R-:W-:Y:S02]  /*1f40*/  ISETP.LT.OR P3, PT, R3, 0x1, !P0 ;  /* 0x000000010300780c */ /* 0x000fe40004761670 */
[----:B------:R-:W1:Y:S01]  /*1f50*/  LDC.64 R12, c[0x0][0x5a8] ;  /* 0x00016a00ff0c7b82 */ /* 0x000e620000000a00 */
[----:B------:R-:W-:Y:S02]  /*1f60*/  IMAD R21, R89, UR5, R20 ;  /* 0x0000000559157c24 */ /* 0x000fe4000f8e0214 */
[----:B------:R-:W-:-:S02]  /*1f70*/  IMAD.MOV.U32 R20, RZ, RZ, R14 ;  /* 0x000000ffff147224 */ /* 0x000fc400078e000e */
[----:B------:R-:W-:Y:S02]  /*1f80*/  IMAD.IADD R21, R15, 0x1, R21 ;  /* 0x000000010f157824 */ /* 0x000fe400078e0215 */
[-C--:B0-----:R-:W-:Y:S01]  /*1f90*/  IMAD R96, R5, R90.reuse, RZ ;  /* 0x0000005a05607224 */ /* 0x081fe200078e02ff */
[----:B------:R-:W-:Y:S01]  /*1fa0*/  SHF.L.U64.HI R97, R90, 0x3, R91 ;  /* 0x000000035a617819 */ /* 0x000fe2000001025b */
[----:B------:R-:W-:-:S04]  /*1fb0*/  IMAD.WIDE.U32 R94, R103, R90, R20 ;  /* 0x0000005a675e7225 */ /* 0x000fc800078e0014 */
[----:B------:R-:W-:Y:S01]  /*1fc0*/  IMAD R101, R103, R91, R96 ;  /* 0x0000005b67657224 */ /* 0x000fe200078e0260 */
[----:B-1----:R-:W-:Y:S01]  /*1fd0*/  IADD3 R94, P1, R94, R12, RZ ;  /* 0x0000000c5e5e7210 */ /* 0x002fe20007f3e0ff */
[----:B------:R-:W-:-:S03]  /*1fe0*/  IMAD.SHL.U32 R96, R90, 0x8, RZ ;  /* 0x000000085a607824 */ /* 0x000fc600078e00ff */
[----:B------:R-:W-:Y:S01]  /*1ff0*/  IADD3.X R95, R13, R95, R101, P1, !PT ;  /* 0x0000005f0d5f7210 */ /* 0x000fe20000ffe465 */
[----:B------:R-:W-:Y:S08]  /*2000*/  @P3 BRA `(.L_x_32) ;  /* 0x0000000000043947 */ /* 0x000ff00003800000 */
[----:B------:R0:W5:Y:S02]  /*2010*/  LDG.E.U8 R88, desc[UR36][R94.64] ;  /* 0x000000245e587981 */ /* 0x000164000c1e1100 */
.L_x_32:
[----:B------:R-:W-:Y:S05]  /*2020*/  BSYNC B1 ;  /* 0x0000000000017941 */ /* 0x000fea0003800000 */
.L_x_31:
[----:B-----5:R-:W-:Y:S01]  /*2030*/  LOP3.LUT R89, R88, 0xffff, RZ, 0xc0, !PT ;  /* 0x0000ffff58597812 */ /* 0x020fe200078ec0ff */
[----:B------:R-:W-:Y:S01]  /*2040*/  IMAD.WIDE.U32 R98, R103, R90, R96 ;  /* 0x0000005a67627225 */ /* 0x000fe200078e0060 */
[----:B------:R-:W-:Y:S01]  /*2050*/  ISETP.LT.OR P4, PT, R3, 0x2, !P0 ;  /* 0x000000020300780c */ /* 0x000fe20004781670 */
[----:B------:R-:W-:Y:S01]  /*2060*/  BSSY B1, `(.L_x_33) ;  /* 0x000000e000017945 */ /* 0x000fe20003800000 */
[----:B------:R-:W-:Y:S01]  /*2070*/  PRMT R102, R89, 0x8880, RZ ;  /* 0x0000888059667816 */ /* 0x000fe200000000ff */
[----:B------:R-:W-:Y:S01]  /*2080*/  IMAD.IADD R99, R101, 0x1, R99 ;  /* 0x0000000165637824 */ /* 0x000fe200078e0263 */
[----:B------:R-:W-:Y:S02]  /*2090*/  IADD3 R98, P2, P5, R14, R12, R98 ;  /* 0x0000000c0e627210 */ /* 0x000fe40007d5e062 */
[----:B------:R-:W-:Y:S01]  /*20a0*/  ISETP.GE.AND P1, PT, R100, 0x9, PT ;  /* 0x000000096400780c */ /* 0x000fe20003f26270 */
[----:B------:R-:W-:Y:S01]  /*20b0*/  IMAD R89, R102, R23, RZ ;  /* 0x0000001766597224 */ /* 0x000fe200078e02ff */
[----:B------:R-:W-:-:S02]  /*20c0*/  IADD3.X R99, R21, R13, R99, P2, P5 ;  /* 0x0000000d15637210 */ /* 0x000fc400017ea463 */
[----:B------:R-:W-:Y:S01]  /*20d0*/  ISETP.LT.OR P2, PT, R3, 0x1, !P1 ;  /* 0x000000010300780c */ /* 0x000fe20004f41670 */
[----:B------:R-:W-:-:S05]  /*20e0*/  @!P3 IMAD R101, R56, R22, R89 ;  /* 0x000000163865b224 */ /* 0x000fca00078e0259 */
[----:B------:R1:W-:Y:S01]  /*20f0*/  @!P3 STG.E.U8 desc[UR36][R92.64], R101 ;  /* 0x000000655c00b986 */ /* 0x0003e2000c101124 */
[----:B------:R-:W-:Y:S06]  /*2100*/  @P4 BRA `(.L_x_34) ;  /* 0x00000000000c4947 */ /* 0x000fec0003800000 */
[----:B------:R-:W2:Y:S02]  /*2110*/  LDG.E.U8 R88, desc[UR36][R94.64+0x1] ;  /* 0x000001245e587981 */ /* 0x000ea4000c1e1100 */
[----:B--2---:R-:W-:-:S05]  /*2120*/  PRMT R56, R88, 0x8880, RZ ;  /* 0x0000888058387816 */ /* 0x004fca00000000ff */
[----:B------:R-:W-:-:S07]  /*2130*/  IMAD R89, R56, R23, RZ ;  /* 0x0000001738597224 */ /* 0x000fce00078e02ff */
.L_x_34:
[----:B------:R-:W-:Y:S05]  /*2140*/  BSYNC B1 ;  /* 0x0000000000017941 */ /* 0x000fea0003800000 */
.L_x_33:
[----:B------:R-:W-:Y:S01]  /*2150*/  @!P4 IMAD R57, R57, R22, R89 ;  /* 0x000000163939c224 */ /* 0x000fe200078e0259 */
[----:B------:R-:W-:Y:S04]  /*2160*/  BSSY B1, `(.L_x_35) ;  /* 0x0000006000017945 */ /* 0x000fe80003800000 */
[----:B------:R2:W-:Y:S01]  /*2170*/  @!P4 STG.E.U8 desc[UR36][R92.64+0x1], R57 ;  /* 0x000001395c00c986 */ /* 0x0005e2000c101124 */
[----:B------:R-:W-:Y:S05]  /*2180*/  @P2 BRA `(.L_x_36) ;  /* 0x00000000000c2947 */ /* 0x000fea0003800000 */
[----:B------:R-:W3:Y:S02]  /*2190*/  LDG.E.U8 R88, desc[UR36][R98.64] ;  /* 0x0000002462587981 */ /* 0x000ee4000c1e1100 */
[----:B---3--:R-:W-:-:S05]  /*21a0*/  PRMT R56, R88, 0x8880, RZ ;  /* 0x0000888058387816 */ /* 0x008fca00000000ff */
[----:B------:R-:W-:-:S07]  /*21b0*/  IMAD R89, R56, R23, RZ ;  /* 0x0000001738597224 */ /* 0x000fce00078e02ff */
.L_x_36:
[----:B------:R-:W-:Y:S05]  /*21c0*/  BSYNC B1 ;  /* 0x0000000000017941 */ /* 0x000fea0003800000 */
.L_x_35:
[C---:B------:R-:W-:Y:S01]  /*21d0*/  ISETP.LT.OR P4, PT, R3.reuse, 0x2, !P1 ;  /* 0x000000020300780c */ /* 0x040fe20004f81670 */
[----:B--2---:R-:W-:Y:S01]  /*21e0*/  @!P2 IMAD R57, R58, R22, R89 ;  /* 0x000000163a39a224 */ /* 0x004fe200078e0259 */
[----:B------:R-:W-:Y:S01]  /*21f0*/  BSSY B1, `(.L_x_37) ;  /* 0x0000009000017945 */ /* 0x000fe20003800000 */
[C---:B------:R-:W-:Y:S02]  /*2200*/  ISETP.LT.OR P3, PT, R3.reuse, 0x9, !P0 ;  /* 0x000000090300780c */ /* 0x040fe40004761670 */
[C---:B------:R-:W-:Y:S01]  /*2210*/  ISETP.LT.OR P5, PT, R3.reuse, 0xa, !P0 ;  /* 0x0000000a0300780c */ /* 0x040fe200047a1670 */
[----:B------:R2:W-:Y:S01]  /*2220*/  @!P2 STG.E.U8 desc[UR36][R6.64], R57 ;  /* 0x000000390600a986 */ /* 0x0005e2000c101124 */
[----:B------:R-:W-:-:S06]  /*2230*/  ISETP.LT.OR P2, PT, R3, 0x9, !P1 ;  /* 0x000000090300780c */ /* 0x000fcc0004f41670 */
[----:B------:R-:W-:Y:S07]  /*2240*/  @P4 BRA `(.L_x_38) ;  /* 0x00000000000c4947 */ /* 0x000fee0003800000 */
[----:B------:R-:W3:Y:S02]  /*2250*/  LDG.E.U8 R88, desc[UR36][R98.64+0x1] ;  /* 0x0000012462587981 */ /* 0x000ee4000c1e1100 */
[----:B---3--:R-:W-:-:S05]  /*2260*/  PRMT R56, R88, 0x8880, RZ ;  /* 0x0000888058387816 */ /* 0x008fca00000000ff */
[----:B------:R-:W-:-:S07]  /*2270*/  IMAD R89, R56, R23, RZ ;  /* 0x0000001738597224 */ /* 0x000fce00078e02ff */
.L_x_38:
[----:B------:R-:W-:Y:S05]  /*2280*/  BSYNC B1 ;  /* 0x0000000000017941 */ /* 0x000fea0003800000 */
.L_x_37:
[----:B------:R-:W-:Y:S01]  /*2290*/  @!P4 IMAD R59, R59, R22, R89 ;  /* 0x000000163b3bc224 */ /* 0x000fe200078e0259 */
[----:B------:R-:W-:Y:S04]  /*22a0*/  BSSY B1, `(.L_x_39) ;  /* 0x0000006000017945 */ /* 0x000fe80003800000 */
[----:B------:R3:W-:Y:S01]  /*22b0*/  @!P4 STG.E.U8 desc[UR36][R6.64+0x1], R59 ;  /* 0x0000013b0600c986 */ /* 0x0007e2000c101124 */
[----:B------:R-:W-:Y:S05]  /*22c0*/  @P3 BRA `(.L_x_40) ;  /* 0x00000000000c3947 */ /* 0x000fea0003800000 */
[----:B------:R-:W4:Y:S02]  /*22d0*/  LDG.E.U8 R88, desc[UR36][R94.64+0x8] ;  /* 0x000008245e587981 */ /* 0x000f24000c1e1100 */
[----:B----4-:R-:W-:-:S05]  /*22e0*/  PRMT R56, R88, 0x8880, RZ ;  /* 0x0000888058387816 */ /* 0x010fca00000000ff */
[----:B------:R-:W-:-:S07]  /*22f0*/  IMAD R89, R56, R23, RZ ;  /* 0x0000001738597224 */ /* 0x000fce00078e02ff */
.L_x_40:
[----:B------:R-:W-:Y:S05]  /*2300*/  BSYNC B1 ;  /* 0x0000000000017941 */ /* 0x000fea0003800000 */
.L_x_39:
[----:B--2---:R-:W-:Y:S01]  /*2310*/  @!P3 IMAD R57, R60, R22, R89 ;  /* 0x000000163c39b224 */ /* 0x004fe200078e0259 */
[----:B------:R-:W-:Y:S04]  /*2320*/  BSSY B1, `(.L_x_41) ;  /* 0x0000006000017945 */ /* 0x000fe80003800000 */
[----:B------:R2:W-:Y:S01]  /*2330*/  @!P3 STG.E.U8 desc[UR36][R92.64+0x8], R57 ;  /* 0x000008395c00b986 */ /* 0x0005e2000c101124 */
[----:B------:R-:W-:Y:S05]  /*2340*/  @P5 BRA `(.L_x_42) ;  /* 0x00000000000c5947 */ /* 0x000fea0003800000 */
[----:B------:R-:W4:Y:S02]  /*2350*/  LDG.E.U8 R88, desc[UR36][R94.64+0x9] ;  /* 0x000009245e587981 */ /* 0x000f24000c1e1100 */
[----:B----4-:R-:W-:-:S05]  /*2360*/  PRMT R56, R88, 0x8880, RZ ;  /* 0x0000888058387816 */ /* 0x010fca00000000ff */
[----:B------:R-:W-:-:S07]  /*2370*/  IMAD R89, R56, R23, RZ ;  /* 0x0000001738597224 */ /* 0x000fce00078e02ff */
.L_x_42:
[----:B------:R-:W-:Y:S05]  /*2380*/  BSYNC B1 ;  /* 0x0000000000017941 */ /* 0x000fea0003800000 */
.L_x_41:
[----:B------:R-:W-:Y:S01]  /*2390*/  @!P5 IMAD R61, R61, R22, R89 ;  /* 0x000000163d3dd224 */ /* 0x000fe200078e0259 */
[----:B------:R-:W-:Y:S04]  /*23a0*/  BSSY B1, `(.L_x_43) ;  /* 0x0000006000017945 */ /* 0x000fe80003800000 */
[----:B------:R4:W-:Y:S01]  /*23b0*/  @!P5 STG.E.U8 desc[UR36][R92.64+0x9], R61 ;  /* 0x0000093d5c00d986 */ /* 0x0009e2000c101124 */
[----:B------:R-:W-:Y:S05]  /*23c0*/  @P2 BRA `(.L_x_44) ;  /* 0x00000000000c2947 */ /* 0x000fea0003800000 */
[----:B------:R-:W5:Y:S02]  /*23d0*/  LDG.E.U8 R88, desc[UR36][R98.64+0x8] ;  /* 0x0000082462587981 */ /* 0x000f64000c1e1100 */
[----:B-----5:R-:W-:-:S05]  /*23e0*/  PRMT R56, R88, 0x8880, RZ ;  /* 0x0000888058387816 */ /* 0x020fca00000000ff */
[----:B------:R-:W-:-:S07]  /*23f0*/  IMAD R89, R56, R23, RZ ;  /* 0x0000001738597224 */ /* 0x000fce00078e02ff */
.L_x_44:
[----:B------:R-:W-:Y:S05]  /*2400*/  BSYNC B1 ;  /* 0x0000000000017941 */ /* 0x000fea0003800000 */
.L_x_43:
        /* <DEDUP_REMOVED lines=8> */
[----:B------:R-:W5:Y:S02]  /*2490*/  LDG.E.U8 R88, desc[UR36][R98.64+0x9] ;  /* 0x0000092462587981 */ /* 0x000f64000c1e1100 */
[----:B-----5:R-:W-:-:S05]  /*24a0*/  PRMT R56, R88, 0x8880, RZ ;  /* 0x0000888058387816 */ /* 0x020fca00000000ff */
[----:B------:R-:W-:-:S07]  /*24b0*/  IMAD R89, R56, R23, RZ ;  /* 0x0000001738597224 */ /* 0x000fce00078e02ff */
.L_x_46:
[----:B------:R-:W-:Y:S05]  /*24c0*/  BSYNC B1 ;  /* 0x0000000000017941 */ /* 0x000fea0003800000 */
.L_x_45:
[----:B------:R-:W-:Y:S01]  /*24d0*/  @!P4 IMAD R63, R63, R22, R89 ;  /* 0x000000163f3fc224 */ /* 0x000fe200078e0259 */
[----:B------:R-:W-:Y:S04]  /*24e0*/  BSSY B1, `(.L_x_47) ;  /* 0x0000006000017945 */ /* 0x000fe80003800000 */
[----:B------:R0:W-:Y:S01]  /*24f0*/  @!P4 STG.E.U8 desc[UR36][R6.64+0x9], R63 ;  /* 0x0000093f0600c986 */ /* 0x0001e2000c101124 */
[----:B------:R-:W-:Y:S05]  /*2500*/  @P3 BRA `(.L_x_48) ;  /* 0x00000000000c3947 */ /* 0x000fea0003800000 */
[----:B------:R-:W5:Y:S02]  /*2510*/  LDG.E.U8 R88, desc[UR36][R94.64+0x10] ;  /* 0x000010245e587981 */ /* 0x000f64000c1e1100 */
[----:B-----5:R-:W-:-:S05]  /*2520*/  PRMT R56, R88, 0x8880, RZ ;  /* 0x0000888058387816 */ /* 0x020fca00000000ff */
[----:B------:R-:W-:-:S07]  /*2530*/  IMAD R89, R56, R23, RZ ;  /* 0x0000001738597224 */ /* 0x000fce00078e02ff */
.L_x_48:
[----:B------:R-:W-:Y:S05]  /*2540*/  BSYNC B1 ;  /* 0x0000000000017941 */ /* 0x000fea0003800000 */
.L_x_47:
[----:B--2---:R-:W-:Y:S01]  /*2550*/  @!P3 IMAD R57, R64, R22, R89 ;  /* 0x000000164039b224 */ /* 0x004fe200078e0259 */
[----:B------:R-:W-:Y:S04]  /*2560*/  BSSY B1, `(.L_x_49) ;  /* 0x0000006000017945 */ /* 0x000fe80003800000 */
[----:B------:R2:W-:Y:S01]  /*2570*/  @!P3 STG.E.U8 desc[UR36][R92.64+0x10], R57 ;  /* 0x000010395c00b986 */ /* 0x0005e2000c101124 */
[----:B------:R-:W-:Y:S05]  /*2580*/  @P5 BRA `(.L_x_50) ;  /* 0x00000000000c5947 */ /* 0x000fea0003800000 */
[----:B------:R-:W5:Y:S02]  /*2590*/  LDG.E.U8 R88, desc[UR36][R94.64+0x11] ;  /* 0x000011245e587981 */ /* 0x000f64000c1e1100 */
[----:B-----5:R-:W-:-:S05]  /*25a0*/  PRMT R56, R88, 0x8880, RZ ;  /* 0x0000888058387816 */ /* 0x020fca00000000ff */
[----:B------:R-:W-:-:S07]  /*25b0*/  IMAD R89, R56, R23, RZ ;  /* 0x0000001738597224 */ /* 0x000fce00078e02ff */
.L_x_50:
[----:B------:R-:W-:Y:S05]  /*25c0*/  BSYNC B1 ;  /* 0x0000000000017941 */ /* 0x000fea0003800000 */
.L_x_49:
[----:B------:R-:W-:Y:S01]  /*25d0*/  @!P5 IMAD R65, R65, R22, R89 ;  /* 0x000000164141d224 */ /* 0x000fe200078e0259 */
[----:B------:R-:W-:Y:S04]  /*25e0*/  BSSY B1, `(.L_x_51) ;  /* 0x0000006000017945 */ /* 0x000fe80003800000 */
[----:B------:R0:W-:Y:S01]  /*25f0*/  @!P5 STG.E.U8 desc[UR36][R92.64+0x11], R65 ;  /* 0x000011415c00d986 */ /* 0x0001e2000c101124 */
[----:B------:R-:W-:Y:S05]  /*2600*/  @P2 BRA `(.L_x_52) ;  /* 0x00000000000c2947 */ /* 0x000fea0003800000 */
[----:B------:R-:W5:Y:S02]  /*2610*/  LDG.E.U8 R88, desc[UR36][R98.64+0x10] ;  /* 0x0000102462587981 */ /* 0x000f64000c1e1100 */
[----:B-----5:R-:W-:-:S05]  /*2620*/  PRMT R56, R88, 0x8880, RZ ;  /* 0x0000888058387816 */ /* 0x020fca00000000ff */
[----:B------:R-:W-:-:S07]  /*2630*/  IMAD R89, R56, R23, RZ ;  /* 0x0000001738597224 */ /* 0x000fce00078e02ff */
.L_x_52:
[----:B------:R-:W-:Y:S05]  /*2640*/  BSYNC B1 ;  /* 0x0000000000017941 */ /* 0x000fea0003800000 */
.L_x_51:
        /* <DEDUP_REMOVED lines=11> */
.L_x_54:
[----:B------:R-:W-:Y:S05]  /*2700*/  BSYNC B1 ;  /* 0x0000000000017941 */ /* 0x000fea0003800000 */
.L_x_53:
[----:B------:R-:W-:Y:S01]  /*2710*/  @!P4 IMAD R67, R67, R22, R89 ;  /* 0x000000164343c224 */ /* 0x000fe200078e0259 */
[----:B------:R-:W-:Y:S04]  /*2720*/  BSSY B1, `(.L_x_55) ;  /* 0x0000006000017945 */ /* 0x000fe80003800000 */
[----:B------:R0:W-:Y:S01]  /*2730*/  @!P4 STG.E.U8 desc[UR36][R6.64+0x11], R67 ;  /* 0x000011430600c986 */ /* 0x0001e2000c101124 */
[----:B------:R-:W-:Y:S05]  /*2740*/  @P3 BRA `(.L_x_56) ;  /* 0x00000000000c3947 */ /* 0x000fea0003800000 */
[----:B------:R-:W5:Y:S02]  /*2750*/  LDG.E.U8 R88, desc[UR36][R94.64+0x18] ;  /* 0x000018245e587981 */ /* 0x000f64000c1e1100 */
[----:B-----5:R-:W-:-:S05]  /*2760*/  PRMT R56, R88, 0x8880, RZ ;  /* 0x0000888058387816 */ /* 0x020fca00000000ff */
[----:B------:R-:W-:-:S07]  /*2770*/  IMAD R89, R56, R23, RZ ;  /* 0x0000001738597224 */ /* 0x000fce00078e02ff */
.L_x_56:
[----:B------:R-:W-:Y:S05]  /*2780*/  BSYNC B1 ;  /* 0x0000000000017941 */ /* 0x000fea0003800000 */
.L_x_55:
[----:B--2---:R-:W-:Y:S01]  /*2790*/  @!P3 IMAD R57, R68, R22, R89 ;  /* 0x000000164439b224 */ /* 0x004fe200078e0259 */
[----:B------:R-:W-:Y:S04]  /*27a0*/  BSSY B1, `(.L_x_57) ;  /* 0x0000006000017945 */ /* 0x000fe80003800000 */
[----:B------:R2:W-:Y:S01]  /*27b0*/  @!P3 STG.E.U8 desc[UR36][R92.64+0x18], R57 ;  /* 0x000018395c00b986 */ /* 0x0005e2000c101124 */
[----:B------:R-:W-:Y:S05]  /*27c0*/  @P5 BRA `(.L_x_58) ;  /* 0x00000000000c5947 */ /* 0x000fea0003800000 */
[----:B------:R-:W5:Y:S02]  /*27d0*/  LDG.E.U8 R88, desc[UR36][R94.64+0x19] ;  /* 0x000019245e587981 */ /* 0x000f64000c1e1100 */
[----:B-----5:R-:W-:-:S05]  /*27e0*/  PRMT R56, R88, 0x8880, RZ ;  /* 0x0000888058387816 */ /* 0x020fca00000000ff */
[----:B------:R-:W-:-:S07]  /*27f0*/  IMAD R89, R56, R23, RZ ;  /* 0x0000001738597224 */ /* 0x000fce00078e02ff */
.L_x_58:
[----:B------:R-:W-:Y:S05]  /*2800*/  BSYNC B1 ;  /* 0x0000000000017941 */ /* 0x000fea0003800000 */
.L_x_57:
[----:B------:R-:W-:Y:S01]  /*2810*/  @!P5 IMAD R69, R69, R22, R89 ;  /* 0x000000164545d224 */ /* 0x000fe200078e0259 */
[----:B------:R-:W-:Y:S04]  /*2820*/  BSSY B1, `(.L_x_59) ;  /* 0x0000006000017945 */ /* 0x000fe80003800000 */
[----:B------:R0:W-:Y:S01]  /*2830*/  @!P5 STG.E.U8 desc[UR36][R92.64+0x19], R69 ;  /* 0x000019455c00d986 */ /* 0x0001e2000c101124 */
[----:B------:R-:W-:Y:S05]  /*2840*/  @P2 BRA `(.L_x_60) ;  /* 0x00000000000c2947 */ /* 0x000fea0003800000 */
[----:B------:R-:W5:Y:S02]  /*2850*/  LDG.E.U8 R88, desc[UR36][R98.64+0x18] ;  /* 0x0000182462587981 */ /* 0x000f64000c1e1100 */
[----:B-----5:R-:W-:-:S05]  /*2860*/  PRMT R56, R88, 0x8880, RZ ;  /* 0x0000888058387816 */ /* 0x020fca00000000ff */
[----:B------:R-:W-:-:S07]  /*2870*/  IMAD R89, R56, R23, RZ ;  /* 0x0000001738597224 */ /* 0x000fce00078e02ff */
.L_x_60:
[----:B------:R-:W-:Y:S05]  /*2880*/  BSYNC B1 ;  /* 0x0000000000017941 */ /* 0x000fea0003800000 */
.L_x_59:
        /* <DEDUP_REMOVED lines=11> */
.L_x_62:
[----:B------:R-:W-:Y:S05]  /*2940*/  BSYNC B1 ;  /* 0x0000000000017941 */ /* 0x000fea0003800000 */
.L_x_61:
[----:B------:R-:W-:Y:S01]  /*2950*/  @!P4 IMAD R71, R71, R22, R89 ;  /* 0x000000164747c224 */ /* 0x000fe200078e0259 */
[----:B------:R-:W-:Y:S04]  /*2960*/  BSSY B1, `(.L_x_63) ;  /* 0x0000006000017945 */ /* 0x000fe80003800000 */
[----:B------:R0:W-:Y:S01]  /*2970*/  @!P4 STG.E.U8 desc[UR36][R6.64+0x19], R71 ;  /* 0x000019470600c986 */ /* 0x0001e2000c101124 */
[----:B------:R-:W-:Y:S05]  /*2980*/  @P3 BRA `(.L_x_64) ;  /* 0x00000000000c3947 */ /* 0x000fea0003800000 */
[----:B------:R-:W5:Y:S02]  /*2990*/  LDG.E.U8 R88, desc[UR36][R94.64+0x20] ;  /* 0x000020245e587981 */ /* 0x000f64000c1e1100 */
[----:B-----5:R-:W-:-:S05]  /*29a0*/  PRMT R56, R88, 0x8880, RZ ;  /* 0x0000888058387816 */ /* 0x020fca00000000ff */
[----:B------:R-:W-:-:S07]  /*29b0*/  IMAD R89, R56, R23, RZ ;  /* 0x0000001738597224 */ /* 0x000fce00078e02ff */
.L_x_64:
[----:B------:R-:W-:Y:S05]  /*29c0*/  BSYNC B1 ;  /* 0x0000000000017941 */ /* 0x000fea0003800000 */
.L_x_63:
[----:B--2---:R-:W-:Y:S01]  /*29d0*/  @!P3 IMAD R57, R72, R22, R89 ;  /* 0x000000164839b224 */ /* 0x004fe200078e0259 */
[----:B------:R-:W-:Y:S04]  /*29e0*/  BSSY B1, `(.L_x_65) ;  /* 0x0000006000017945 */ /* 0x000fe80003800000 */
[----:B------:R2:W-:Y:S01]  /*29f0*/  @!P3 STG.E.U8 desc[UR36][R92.64+0x20], R57 ;  /* 0x000020395c00b986 */ /* 0x0005e2000c101124 */
[----:B------:R-:W-:Y:S05]  /*2a00*/  @P5 BRA `(.L_x_66) ;  /* 0x00000000000c5947 */ /* 0x000fea0003800000 */
[----:B------:R-:W5:Y:S02]  /*2a10*/  LDG.E.U8 R88, desc[UR36][R94.64+0x21] ;  /* 0x000021245e587981 */ /* 0x000f64000c1e1100 */
[----:B-----5:R-:W-:-:S05]  /*2a20*/  PRMT R56, R88, 0x8880, RZ ;  /* 0x0000888058387816 */ /* 0x020fca00000000ff */
[----:B------:R-:W-:-:S07]  /*2a30*/  IMAD R89, R56, R23, RZ ;  /* 0x0000001738597224 */ /* 0x000fce00078e02ff */
.L_x_66:
[----:B------:R-:W-:Y:S05]  /*2a40*/  BSYNC B1 ;  /* 0x0000000000017941 */ /* 0x000fea0003800000 */
.L_x_65:
[----:B------:R-:W-:Y:S01]  /*2a50*/  @!P5 IMAD R73, R73, R22, R89 ;  /* 0x000000164949d224 */ /* 0x000fe200078e0259 */
[----:B------:R-:W-:Y:S04]  /*2a60*/  BSSY B1, `(.L_x_67) ;  /* 0x0000006000017945 */ /* 0x000fe80003800000 */
[----:B------:R0:W-:Y:S01]  /*2a70*/  @!P5 STG.E.U8 desc[UR36][R92.64+0x21], R73 ;  /* 0x000021495c00d986 */ /* 0x0001e2000c101124 */
[----:B------:R-:W-:Y:S05]  /*2a80*/  @P2 BRA `(.L_x_68) ;  /* 0x00000000000c2947 */ /* 0x000fea0003800000 */
[----:B------:R-:W5:Y:S02]  /*2a90*/  LDG.E.U8 R88, desc[UR36][R98.64+0x20] ;  /* 0x0000202462587981 */ /* 0x000f64000c1e1100 */
[----:B-----5:R-:W-:-:S05]  /*2aa0*/  PRMT R56, R88, 0x8880, RZ ;  /* 0x0000888058387816 */ /* 0x020fca00000000ff */
[----:B------:R-:W-:-:S07]  /*2ab0*/  IMAD R89, R56, R23, RZ ;  /* 0x0000001738597224 */ /* 0x000fce00078e02ff */
.L_x_68:
[----:B------:R-:W-:Y:S05]  /*2ac0*/  BSYNC B1 ;  /* 0x0000000000017941 */ /* 0x000fea0003800000 */
.L_x_67:
        /* <DEDUP_REMOVED lines=11> */
.L_x_70:
[----:B------:R-:W-:Y:S05]  /*2b80*/  BSYNC B1 ;  /* 0x0000000000017941 */ /* 0x000fea0003800000 */
.L_x_69:
[----:B------:R-:W-:Y:S01]  /*2b90*/  @!P4 IMAD R75, R75, R22, R89 ;  /* 0x000000164b4bc224 */ /* 0x000fe200078e0259 */
[----:B------:R-:W-:Y:S04]  /*2ba0*/  BSSY B1, `(.L_x_71) ;  /* 0x0000006000017945 */ /* 0x000fe80003800000 */
[----:B------:R0:W-:Y:S01]  /*2bb0*/  @!P4 STG.E.U8 desc[UR36][R6.64+0x21], R75 ;  /* 0x0000214b0600c986 */ /* 0x0001e2000c101124 */
[----:B------:R-:W-:Y:S05]  /*2bc0*/  @P3 BRA `(.L_x_72) ;  /* 0x00000000000c3947 */ /* 0x000fea0003800000 */
[----:B------:R-:W5:Y:S02]  /*2bd0*/  LDG.E.U8 R88, desc[UR36][R94.64+0x28] ;  /* 0x000028245e587981 */ /* 0x000f64000c1e1100 */
[----:B-----5:R-:W-:-:S05]  /*2be0*/  PRMT R56, R88, 0x8880, RZ ;  /* 0x0000888058387816 */ /* 0x020fca00000000ff */
[----:B------:R-:W-:-:S07]  /*2bf0*/  IMAD R89, R56, R23, RZ ;  /* 0x0000001738597224 */ /* 0x000fce00078e02ff */
.L_x_72:
[----:B------:R-:W-:Y:S05]  /*2c00*/  BSYNC B1 ;  /* 0x0000000000017941 */ /* 0x000fea0003800000 */
.L_x_71:
[----:B--2---:R-:W-:Y:S01]  /*2c10*/  @!P3 IMAD R57, R76, R22, R89 ;  /* 0x000000164c39b224 */ /* 0x004fe200078e0259 */
[----:B------:R-:W-:Y:S04]  /*2c20*/  BSSY B1, `(.L_x_73) ;  /* 0x0000006000017945 */ /* 0x000fe80003800000 */
[----:B------:R2:W-:Y:S01]  /*2c30*/  @!P3 STG.E.U8 desc[UR36][R92.64+0x28], R57 ;  /* 0x000028395c00b986 */ /* 0x0005e2000c101124 */
[----:B------:R-:W-:Y:S05]  /*2c40*/  @P5 BRA `(.L_x_74) ;  /* 0x00000000000c5947 */ /* 0x000fea0003800000 */
[----:B------:R-:W5:Y:S02]  /*2c50*/  LDG.E.U8 R88, desc[UR36][R94.64+0x29] ;  /* 0x000029245e587981 */ /* 0x000f64000c1e1100 */
[----:B-----5:R-:W-:-:S05]  /*2c60*/  PRMT R56, R88, 0x8880, RZ ;  /* 0x0000888058387816 */ /* 0x020fca00000000ff */
[----:B------:R-:W-:-:S07]  /*2c70*/  IMAD R89, R56, R23, RZ ;  /* 0x0000001738597224 */ /* 0x000fce00078e02ff */
.L_x_74:
[----:B------:R-:W-:Y:S05]  /*2c80*/  BSYNC B1 ;  /* 0x0000000000017941 */ /* 0x000fea0003800000 */
.L_x_73:
[----:B------:R-:W-:Y:S01]  /*2c90*/  @!P5 IMAD R77, R77, R22, R89 ;  /* 0x000000164d4dd224 */ /* 0x000fe200078e0259 */
[----:B------:R-:W-:Y:S04]  /*2ca0*/  BSSY B1, `(.L_x_75) ;  /* 0x0000006000017945 */ /* 0x000fe80003800000 */
[----:B------:R0:W-:Y:S01]  /*2cb0*/  @!P5 STG.E.U8 desc[UR36][R92.64+0x29], R77 ;  /* 0x0000294d5c00d986 */ /* 0x0001e2000c101124 */
[----:B------:R-:W-:Y:S05]  /*2cc0*/  @P2 BRA `(.L_x_76) ;  /* 0x00000000000c2947 */ /* 0x000fea0003800000 */
[----:B------:R-:W5:Y:S02]  /*2cd0*/  LDG.E.U8 R88, desc[UR36][R98.64+0x28] ;  /* 0x0000282462587981 */ /* 0x000f64000c1e1100 */
[----:B-----5:R-:W-:-:S05]  /*2ce0*/  PRMT R56, R88, 0x8880, RZ ;  /* 0x0000888058387816 */ /* 0x020fca00000000ff */
[----:B------:R-:W-:-:S07]  /*2cf0*/  IMAD R89, R56, R23, RZ ;  /* 0x0000001738597224 */ /* 0x000fce00078e02ff */
.L_x_76:
[----:B------:R-:W-:Y:S05]  /*2d00*/  BSYNC B1 ;  /* 0x0000000000017941 */ /* 0x000fea0003800000 */
.L_x_75:
        /* <DEDUP_REMOVED lines=11> */
.L_x_78:
[----:B------:R-:W-:Y:S05]  /*2dc0*/  BSYNC B1 ;  /* 0x0000000000017941 */ /* 0x000fea0003800000 */
.L_x_77:
[----:B------:R-:W-:Y:S01]  /*2dd0*/  @!P4 IMAD R79, R79, R22, R89 ;  /* 0x000000164f4fc224 */ /* 0x000fe200078e0259 */
[----:B------:R-:W-:Y:S04]  /*2de0*/  BSSY B1, `(.L_x_79) ;  /* 0x0000006000017945 */ /* 0x000fe80003800000 */
[----:B------:R0:W-:Y:S01]  /*2df0*/  @!P4 STG.E.U8 desc[UR36][R6.64+0x29], R79 ;  /* 0x0000294f0600c986 */ /* 0x0001e2000c101124 */
[----:B------:R-:W-:Y:S05]  /*2e00*/  @P3 BRA `(.L_x_80) ;  /* 0x00000000000c3947 */ /* 0x000fea0003800000 */
[----:B------:R-:W5:Y:S02]  /*2e10*/  LDG.E.U8 R88, desc[UR36][R94.64+0x30] ;  /* 0x000030245e587981 */ /* 0x000f64000c1e1100 */
[----:B-----5:R-:W-:-:S05]  /*2e20*/  PRMT R56, R88, 0x8880, RZ ;  /* 0x0000888058387816 */ /* 0x020fca00000000ff */
[----:B------:R-:W-:-:S07]  /*2e30*/  IMAD R89, R56, R23, RZ ;  /* 0x0000001738597224 */ /* 0x000fce00078e02ff */
.L_x_80:
[----:B------:R-:W-:Y:S05]  /*2e40*/  BSYNC B1 ;  /* 0x0000000000017941 */ /* 0x000fea0003800000 */
.L_x_79:
[----:B--2---:R-:W-:Y:S01]  /*2e50*/  @!P3 IMAD R57, R80, R22, R89 ;  /* 0x000000165039b224 */ /* 0x004fe200078e0259 */
[----:B------:R-:W-:Y:S04]  /*2e60*/  BSSY B1, `(.L_x_81) ;  /* 0x0000006000017945 */ /* 0x000fe80003800000 */
[----:B------:R2:W-:Y:S01]  /*2e70*/  @!P3 STG.E.U8 desc[UR36][R92.64+0x30], R57 ;  /* 0x000030395c00b986 */ /* 0x0005e2000c101124 */
[----:B------:R-:W-:Y:S05]  /*2e80*/  @P5 BRA `(.L_x_82) ;  /* 0x00000000000c5947 */ /* 0x000fea0003800000 */
[----:B------:R-:W5:Y:S02]  /*2e90*/  LDG.E.U8 R88, desc[UR36][R94.64+0x31] ;  /* 0x000031245e587981 */ /* 0x000f64000c1e1100 */
[----:B-----5:R-:W-:-:S05]  /*2ea0*/  PRMT R56, R88, 0x8880, RZ ;  /* 0x0000888058387816 */ /* 0x020fca00000000ff */
[----:B------:R-:W-:-:S07]  /*2eb0*/  IMAD R89, R56, R23, RZ ;  /* 0x0000001738597224 */ /* 0x000fce00078e02ff */
.L_x_82:
[----:B------:R-:W-:Y:S05]  /*2ec0*/  BSYNC B1 ;  /* 0x0000000000017941 */ /* 0x000fea0003800000 */
.L_x_81:
[----:B------:R-:W-:Y:S01]  /*2ed0*/  @!P5 IMAD R81, R81, R22, R89 ;  /* 0x000000165151d224 */ /* 0x000fe200078e0259 */
[----:B------:R-:W-:Y:S04]  /*2ee0*/  BSSY B1, `(.L_x_83) ;  /* 0x0000006000017945 */ /* 0x000fe80003800000 */
[----:B------:R0:W-:Y:S01]  /*2ef0*/  @!P5 STG.E.U8 desc[UR36][R92.64+0x31], R81 ;  /* 0x000031515c00d986 */ /* 0x0001e2000c101124 */
[----:B------:R-:W-:Y:S05]  /*2f00*/  @P2 BRA `(.L_x_84) ;  /* 0x00000000000c2947 */ /* 0x000fea0003800000 */
[----:B------:R-:W5:Y:S02]  /*2f10*/  LDG.E.U8 R88, desc[UR36][R98.64+0x30] ;  /* 0x0000302462587981 */ /* 0x000f64000c1e1100 */
[----:B-----5:R-:W-:-:S05]  /*2f20*/  PRMT R56, R88, 0x8880, RZ ;  /* 0x0000888058387816 */ /* 0x020fca00000000ff */
[----:B------:R-:W-:-:S07]  /*2f30*/  IMAD R89, R56, R23, RZ ;  /* 0x0000001738597224 */ /* 0x000fce00078e02ff */
.L_x_84:
[----:B------:R-:W-:Y:S05]  /*2f40*/  BSYNC B1 ;  /* 0x0000000000017941 */ /* 0x000fea0003800000 */
.L_x_83:
[C---:B------:R-:W-:Y:S01]  /*2f50*/  ISETP.LT.OR P4, PT, R3.reuse, 0x32, !P1 ;  /* 0x000000320300780c */ /* 0x040fe20004f81670 */
[----:B--2---:R-:W-:Y:S01]  /*2f60*/  @!P2 IMAD R57, R82, R22, R89 ;  /* 0x000000165239a224 */ /* 0x004fe200078e0259 */
[----:B------:R-:W-:Y:S01]  /*2f70*/  BSSY B1, `(.L_x_85) ;  /* 0x000000b000017945 */ /* 0x000fe20003800000 */
[----:B------:R-:W-:Y:S02]  /*2f80*/  ISETP.LT.OR P3, PT, R3, 0x39, !P0 ;  /* 0x000000390300780c */ /* 0x000fe40004761670 */
[----:B------:R-:W-:Y:S01]  /*2f90*/  IADD3 R103, P5, R103, 0x80, RZ ;  /* 0x0000008067677810 */ /* 0x000fe20007fbe0ff */
[----:B------:R2:W-:Y:S01]  /*2fa0*/  @!P2 STG.E.U8 desc[UR36][R6.64+0x30], R57 ;  /* 0x000030390600a986 */ /* 0x0005e2000c101124 */
[C---:B------:R-:W-:Y:S02]  /*2fb0*/  ISETP.LT.OR P2, PT, R3.reuse, 0x39, !P1 ;  /* 0x000000390300780c */ /* 0x040fe40004f41670 */
[C---:B------:R-:W-:Y:S02]  /*2fc0*/  ISETP.LT.OR P0, PT, R3.reuse, 0x3a, !P0 ;  /* 0x0000003a0300780c */ /* 0x040fe40004701670 */
[----:B------:R-:W-:-:S02]  /*2fd0*/  ISETP.LT.OR P1, PT, R3, 0x3a, !P1 ;  /* 0x0000003a0300780c */ /* 0x000fc40004f21670 */
[----:B------:R-:W-:Y:S11]  /*2fe0*/  @P4 BRA `(.L_x_86) ;  /* 0x00000000000c4947 */ /* 0x000ff60003800000 */
[----:B------:R-:W5:Y:S02]  /*2ff0*/  LDG.E.U8 R88, desc[UR36][R98.64+0x31] ;  /* 0x0000312462587981 */ /* 0x000f64000c1e1100 */
[----:B-----5:R-:W-:-:S05]  /*3000*/  PRMT R56, R88, 0x8880, RZ ;  /* 0x0000888058387816 */ /* 0x020fca00000000ff */
[----:B------:R-:W-:-:S07]  /*3010*/  IMAD R89, R56, R23, RZ ;  /* 0x0000001738597224 */ /* 0x000fce00078e02ff */
.L_x_86:
[----:B------:R-:W-:Y:S05]  /*3020*/  BSYNC B1 ;  /* 0x0000000000017941 */ /* 0x000fea0003800000 */
.L_x_85:
[----:B------:R-:W-:Y:S01]  /*3030*/  @!P4 IMAD R83, R83, R22, R89 ;  /* 0x000000165353c224 */ /* 0x000fe200078e0259 */
[----:B------:R-:W-:Y:S04]  /*3040*/  BSSY B1, `(.L_x_87) ;  /* 0x0000006000017945 */ /* 0x000fe80003800000 */
[----:B------:R0:W-:Y:S01]  /*3050*/  @!P4 STG.E.U8 desc[UR36][R6.64+0x31], R83 ;  /* 0x000031530600c986 */ /* 0x0001e2000c101124 */
[----:B------:R-:W-:Y:S05]  /*3060*/  @P3 BRA `(.L_x_88) ;  /* 0x00000000000c3947 */ /* 0x000fea0003800000 */
[----:B------:R-:W5:Y:S02]  /*3070*/  LDG.E.U8 R88, desc[UR36][R94.64+0x38] ;  /* 0x000038245e587981 */ /* 0x000f64000c1e1100 */
[----:B-----5:R-:W-:-:S05]  /*3080*/  PRMT R56, R88, 0x8880, RZ ;  /* 0x0000888058387816 */ /* 0x020fca00000000ff */
[----:B------:R-:W-:-:S07]  /*3090*/  IMAD R89, R56, R23, RZ ;  /* 0x0000001738597224 */ /* 0x000fce00078e02ff */
.L_x_88:
[----:B------:R-:W-:Y:S05]  /*30a0*/  BSYNC B1 ;  /* 0x0000000000017941 */ /* 0x000fea0003800000 */
.L_x_87:
[----:B--2---:R-:W-:Y:S01]  /*30b0*/  @!P3 IMAD R57, R84, R22, R89 ;  /* 0x000000165439b224 */ /* 0x004fe200078e0259 */
[----:B------:R-:W-:Y:S01]  /*30c0*/  BSSY B1, `(.L_x_89) ;  /* 0x0000007000017945 */ /* 0x000fe20003800000 */
[----:B------:R-:W-:-:S03]  /*30d0*/  IMAD.X R5, RZ, RZ, R5, P5 ;  /* 0x000000ffff057224 */ /* 0x000fc600028e0605 */
[----:B------:R2:W-:Y:S01]  /*30e0*/  @!P3 STG.E.U8 desc[UR36][R92.64+0x38], R57 ;  /* 0x000038395c00b986 */ /* 0x0005e2000c101124 */
[----:B------:R-:W-:Y:S05]  /*30f0*/  @P0 BRA `(.L_x_90) ;  /* 0x00000000000c0947 */ /* 0x000fea0003800000 */
[----:B------:R-:W5:Y:S02]  /*3100*/  LDG.E.U8 R88, desc[UR36][R94.64+0x39] ;  /* 0x000039245e587981 */ /* 0x000f64000c1e1100 */
[----:B-----5:R-:W-:-:S05]  /*3110*/  PRMT R4, R88, 0x8880, RZ ;  /* 0x0000888058047816 */ /* 0x020fca00000000ff */
[----:B------:R-:W-:-:S07]  /*3120*/  IMAD R89, R4, R23, RZ ;  /* 0x0000001704597224 */ /* 0x000fce00078e02ff */
.L_x_90:
[----:B------:R-:W-:Y:S05]  /*3130*/  BSYNC B1 ;  /* 0x0000000000017941 */ /* 0x000fea0003800000 */
.L_x_89:
[----:B------:R-:W-:Y:S01]  /*3140*/  @!P0 IMAD R85, R85, R22, R89 ;  /* 0x0000001655558224 */ /* 0x000fe200078e0259 */
[----:B------:R-:W-:Y:S01]  /*3150*/  BSSY B1, `(.L_x_91) ;  /* 0x0000007000017945 */ /* 0x000fe20003800000 */
[----:B------:R-:W-:-:S03]  /*3160*/  IMAD R56, R5, R90, RZ ;  /* 0x0000005a05387224 */ /* 0x000fc600078e02ff */
[----:B------:R0:W-:Y:S01]  /*3170*/  @!P0 STG.E.U8 desc[UR36][R92.64+0x39], R85 ;  /* 0x000039555c008986 */ /* 0x0001e2000c101124 */
[----:B------:R-:W-:Y:S05]  /*3180*/  @P2 BRA `(.L_x_92) ;  /* 0x00000000000c2947 */ /* 0x000fea0003800000 */
[----:B------:R-:W5:Y:S02]  /*3190*/  LDG.E.U8 R88, desc[UR36][R98.64+0x38] ;  /* 0x0000382462587981 */ /* 0x000f64000c1e1100 */
[----:B-----5:R-:W-:-:S05]  /*31a0*/  PRMT R4, R88, 0x8880, RZ ;  /* 0x0000888058047816 */ /* 0x020fca00000000ff */
[----:B------:R-:W-:-:S07]  /*31b0*/  IMAD R89, R4, R23, RZ ;  /* 0x0000001704597224 */ /* 0x000fce00078e02ff */
.L_x_92:
[----:B------:R-:W-:Y:S05]  /*31c0*/  BSYNC B1 ;  /* 0x0000000000017941 */ /* 0x000fea0003800000 */
.L_x_91:
[----:B------:R-:W-:Y:S01]  /*31d0*/  @!P2 IMAD R5, R86, R22, R89 ;  /* 0x000000165605a224 */ /* 0x000fe200078e0259 */
[----:B------:R-:W-:Y:S01]  /*31e0*/  BSSY B1, `(.L_x_93) ;  /* 0x0000009000017945 */ /* 0x000fe20003800000 */
[C---:B--2---:R-:W-:Y:S02]  /*31f0*/  IMAD R57, R103.reuse, R91, R56 ;  /* 0x0000005b67397224 */ /* 0x044fe400078e0238 */
[CC--:B------:R-:W-:Y:S01]  /*3200*/  IMAD.WIDE.U32 R96, R103.reuse, R90.reuse, R96 ;  /* 0x0000005a67607225 */ /* 0x0c0fe200078e0060 */
[----:B------:R2:W-:Y:S03]  /*3210*/  @!P2 STG.E.U8 desc[UR36][R6.64+0x38], R5 ;  /* 0x000038050600a986 */ /* 0x0005e6000c101124 */
[----:B------:R-:W-:Y:S01]  /*3220*/  IMAD.WIDE.U32 R90, R103, R90, R20 ;  /* 0x0000005a675a7225 */ /* 0x000fe200078e0014 */
[----:B------:R-:W-:Y:S06]  /*3230*/  @P1 BRA `(.L_x_94) ;  /* 0x00000000000c1947 */ /* 0x000fec0003800000 */
[----:B------:R-:W5:Y:S02]  /*3240*/  LDG.E.U8 R88, desc[UR36][R98.64+0x39] ;  /* 0x0000392462587981 */ /* 0x000f64000c1e1100 */
[----:B-----5:R-:W-:-:S05]  /*3250*/  PRMT R4, R88, 0x8880, RZ ;  /* 0x0000888058047816 */ /* 0x020fca00000000ff */
[----:B------:R-:W-:-:S07]  /*3260*/  IMAD R89, R4, R23, RZ ;  /* 0x0000001704597224 */ /* 0x000fce00078e02ff */
.L_x_94:
[----:B------:R-:W-:Y:S05]  /*3270*/  BSYNC B1 ;  /* 0x0000000000017941 */ /* 0x000fea0003800000 */
.L_x_93:
[----:B------:R-:W-:Y:S01]  /*3280*/  @!P1 IMAD R87, R87, R22, R89 ;  /* 0x0000001657579224 */ /* 0x000fe200078e0259 */
[----:B------:R-:W-:Y:S01]  /*3290*/  ISETP.GE.AND P2, PT, R100, 0x81, PT ;  /* 0x000000816400780c */ /* 0x000fe20003f46270 */
[----:B------:R-:W-:Y:S01]  /*32a0*/  BSSY B1, `(.L_x_95) ;  /* 0x000000c000017945 */ /* 0x000fe20003800000 */
[----:B------:R-:W-:Y:S02]  /*32b0*/  IADD3 R4, P5, R90, R12, RZ ;  /* 0x0000000c5a047210 */ /* 0x000fe40007fbe0ff */
[----:B------:R0:W-:Y:S01]  /*32c0*/  @!P1 STG.E.U8 desc[UR36][R6.64+0x39], R87 ;  /* 0x0000395706009986 */ /* 0x0001e2000c101124 */
[----:B------:R-:W-:Y:S02]  /*32d0*/  ISETP.LT.OR P1, PT, R3, 0x1, !P2 ;  /* 0x000000010300780c */ /* 0x000fe40005721670 */
[----:B--2---:R-:W-:Y:S02]  /*32e0*/  IADD3.X R5, R13, R91, R57, P5, !PT ;  /* 0x0000005b0d057210 */ /* 0x004fe40002ffe439 */
[----:B------:R-:W-:-:S02]  /*32f0*/  ISETP.GE.AND P0, PT, R100, 0x89, PT ;  /* 0x000000896400780c */ /* 0x000fc40003f06270 */
[----:B------:R-:W-:Y:S02]  /*3300*/  IADD3 R12, P4, P3, R14, R12, R96 ;  /* 0x0000000c0e0c7210 */ /* 0x000fe40007b9e060 */
[----:B------:R-:W-:-:S05]  /*3310*/  ISETP.LT.OR P5, PT, R3, 0x2, !P2 ;  /* 0x000000020300780c */ /* 0x000fca00057a1670 */
[----:B0-----:R-:W-:Y:S08]  /*3320*/  @P1 BRA `(.L_x_96) ;  /* 0x00000000000c1947 */ /* 0x001ff00003800000 */
[----:B------:R-:W3:Y:S02]  /*3330*/  LDG.E.U8 R88, desc[UR36][R4.64] ;  /* 0x0000002404587981 */ /* 0x000ee4000c1e1100 */
[----:B---3--:R-:W-:-:S05]  /*3340*/  PRMT R6, R88, 0x8880, RZ ;  /* 0x0000888058067816 */ /* 0x008fca00000000ff */
[----:B------:R-:W-:-:S07]  /*3350*/  IMAD R89, R6, R23, RZ ;  /* 0x0000001706597224 */ /* 0x000fce00078e02ff */
.L_x_96:
[----:B------:R-:W-:Y:S05]  /*3360*/  BSYNC B1 ;  /* 0x0000000000017941 */ /* 0x000fea0003800000 */
.L_x_95:
[----:B---3--:R-:W-:Y:S01]  /*3370*/  @!P1 IMAD R7, R24, R22, R89 ;  /* 0x0000001618079224 */ /* 0x008fe200078e0259 */
[----:B------:R-:W-:Y:S01]  /*3380*/  BSSY B1, `(.L_x_97) ;  /* 0x0000007000017945 */ /* 0x000fe20003800000 */
[----:B------:R-:W-:-:S03]  /*3390*/  IMAD.IADD R96, R57, 0x1, R97 ;  /* 0x0000000139607824 */ /* 0x000fc600078e0261 */
[----:B------:R0:W-:Y:S01]  /*33a0*/  @!P1 STG.E.U8 desc[UR36][R8.64], R7 ;  /* 0x0000000708009986 */ /* 0x0001e2000c101124 */
[----:B------:R-:W-:Y:S05]  /*33b0*/  @P5 BRA `(.L_x_98) ;  /* 0x00000000000c5947 */ /* 0x000fea0003800000 */
[----:B------:R-:W2:Y:S02]  /*33c0*/  LDG.E.U8 R88, desc[UR36][R4.64+0x1] ;  /* 0x0000012404587981 */ /* 0x000ea4000c1e1100 */
[----:B--2---:R-:W-:-:S05]  /*33d0*/  PRMT R6, R88, 0x8880, RZ ;  /* 0x0000888058067816 */ /* 0x004fca00000000ff */
[----:B------:R-:W-:-:S07]  /*33e0*/  IMAD R89, R6, R23, RZ ;  /* 0x0000001706597224 */ /* 0x000fce00078e02ff */
.L_x_98:
[----:B------:R-:W-:Y:S05]  /*33f0*/  BSYNC B1 ;  /* 0x0000000000017941 */ /* 0x000fea0003800000 */
.L_x_97:
[----:B------:R-:W-:Y:S01]  /*3400*/  ISETP.LT.OR P1, PT, R3, 0x1, !P0 ;  /* 0x000000010300780c */ /* 0x000fe20004721670 */
[----:B------:R-:W-:Y:S01]  /*3410*/  @!P5 IMAD R25, R25, R22, R89 ;  /* 0x000000161919d224 */ /* 0x000fe200078e0259 */
[----:B------:R-:W-:Y:S01]  /*3420*/  BSSY B1, `(.L_x_99) ;  /* 0x000000a000017945 */ /* 0x000fe20003800000 */
[----:B------:R-:W-:Y:S02]  /*3430*/  IADD3.X R13, R21, R13, R96, P4, P3 ;  /* 0x0000000d150d7210 */ /* 0x000fe400027e6460 */
[C---:B------:R-:W-:Y:S01]  /*3440*/  ISETP.LT.OR P4, PT, R3.reuse, 0x2, !P0 ;  /* 0x000000020300780c */ /* 0x040fe20004781670 */
[----:B------:R2:W-:Y:S01]  /*3450*/  @!P5 STG.E.U8 desc[UR36][R8.64+0x1], R25 ;  /* 0x000001190800d986 */ /* 0x0005e2000c101124 */
[C---:B------:R-:W-:Y:S02]  /*3460*/  ISETP.LT.OR P5, PT, R3.reuse, 0x9, !P2 ;  /* 0x000000090300780c */ /* 0x040fe400057a1670 */
[----:B------:R-:W-:-:S04]  /*3470*/  ISETP.LT.OR P3, PT, R3, 0xa, !P2 ;  /* 0x0000000a0300780c */ /* 0x000fc80005761670 */
[----:B------:R-:W-:Y:S09]  /*3480*/  @P1 BRA `(.L_x_100) ;  /* 0x00000000000c1947 */ /* 0x000ff20003800000 */
[----:B------:R-:W3:Y:S02]  /*3490*/  LDG.E.U8 R88, desc[UR36][R12.64] ;  /* 0x000000240c587981 */ /* 0x000ee4000c1e1100 */
[----:B---3--:R-:W-:-:S05]  /*34a0*/  PRMT R6, R88, 0x8880, RZ ;  /* 0x0000888058067816 */ /* 0x008fca00000000ff */
[----:B------:R-:W-:-:S07]  /*34b0*/  IMAD R89, R6, R23, RZ ;  /* 0x0000001706597224 */ /* 0x000fce00078e02ff */
.L_x_100:
[----:B------:R-:W-:Y:S05]  /*34c0*/  BSYNC B1 ;  /* 0x0000000000017941 */ /* 0x000fea0003800000 */
.L_x_99:
[----:B0-----:R-:W-:Y:S01]  /*34d0*/  @!P1 IMAD R7, R26, R22, R89 ;  /* 0x000000161a079224 */ /* 0x001fe200078e0259 */
[----:B------:R-:W-:Y:S04]  /*34e0*/  BSSY B1, `(.L_x_101) ;  /* 0x0000006000017945 */ /* 0x000fe80003800000 */
[----:B------:R0:W-:Y:S01]  /*34f0*/  @!P1 STG.E.U8 desc[UR36][R10.64], R7 ;  /* 0x000000070a009986 */ /* 0x0001e2000c101124 */
[----:B------:R-:W-:Y:S05]  /*3500*/  @P4 BRA `(.L_x_102) ;  /* 0x00000000000c4947 */ /* 0x000fea0003800000 */
[----:B------:R-:W3:Y:S02]  /*3510*/  LDG.E.U8 R88, desc[UR36][R12.64+0x1] ;  /* 0x000001240c587981 */ /* 0x000ee4000c1e1100 */
[----:B---3--:R-:W-:-:S05]  /*3520*/  PRMT R6, R88, 0x8880, RZ ;  /* 0x0000888058067816 */ /* 0x008fca00000000ff */
[----:B------:R-:W-:-:S07]  /*3530*/  IMAD R89, R6, R23, RZ ;  /* 0x0000001706597224 */ /* 0x000fce00078e02ff */
.L_x_102:
[----:B------:R-:W-:Y:S05]  /*3540*/  BSYNC B1 ;  /* 0x0000000000017941 */ /* 0x000fea0003800000 */
.L_x_101:
[----:B------:R-:W-:Y:S01]  /*3550*/  @!P4 IMAD R27, R27, R22, R89 ;  /* 0x000000161b1bc224 */ /* 0x000fe200078e0259 */
[----:B------:R-:W-:Y:S04]  /*3560*/  BSSY B1, `(.L_x_103) ;  /* 0x0000006000017945 */ /* 0x000fe80003800000 */
[----:B------:R3:W-:Y:S01]  /*3570*/  @!P4 STG.E.U8 desc[UR36][R10.64+0x1], R27 ;  /* 0x0000011b0a00c986 */ /* 0x0007e2000c101124 */
[----:B------:R-:W-:Y:S05]  /*3580*/  @P5 BRA `(.L_x_104) ;  /* 0x00000000000c5947 */ /* 0x000fea0003800000 */
[----:B------:R-:W5:Y:S02]  /*3590*/  LDG.E.U8 R88, desc[UR36][R4.64+0x8] ;  /* 0x0000082404587981 */ /* 0x000f64000c1e1100 */
[----:B-----5:R-:W-:-:S05]  /*35a0*/  PRMT R6, R88, 0x8880, RZ ;  /* 0x0000888058067816 */ /* 0x020fca00000000ff */
[----:B------:R-:W-:-:S07]  /*35b0*/  IMAD R89, R6, R23, RZ ;  /* 0x0000001706597224 */ /* 0x000fce00078e02ff */
.L_x_104:
[----:B------:R-:W-:Y:S05]  /*35c0*/  BSYNC B1 ;  /* 0x0000000000017941 */ /* 0x000fea0003800000 */
.L_x_103:
[----:B0-----:R-:W-:Y:S01]  /*35d0*/  @!P5 IMAD R7, R28, R22, R89 ;  /* 0x000000161c07d224 */ /* 0x001fe200078e0259 */
[----:B------:R-:W-:Y:S04]  /*35e0*/  BSSY B1, `(.L_x_105) ;  /* 0x0000006000017945 */ /* 0x000fe80003800000 */
[----:B------:R0:W-:Y:S01]  /*35f0*/  @!P5 STG.E.U8 desc[UR36][R8.64+0x8], R7 ;  /* 0x000008070800d986 */ /* 0x0001e2000c101124 */
[----:B------:R-:W-:Y:S05]  /*3600*/  @P3 BRA `(.L_x_106) ;  /* 0x00000000000c3947 */ /* 0x000fea0003800000 */
[----:B------:R-:W5:Y:S02]  /*3610*/  LDG.E.U8 R88, desc[UR36][R4.64+0x9] ;  /* 0x0000092404587981 */ /* 0x000f64000c1e1100 */
[----:B-----5:R-:W-:-:S05]  /*3620*/  PRMT R6, R88, 0x8880, RZ ;  /* 0x0000888058067816 */ /* 0x020fca00000000ff */
[----:B------:R-:W-:-:S07]  /*3630*/  IMAD R89, R6, R23, RZ ;  /* 0x0000001706597224 */ /* 0x000fce00078e02ff */
.L_x_106:
[----:B------:R-:W-:Y:S05]  /*3640*/  BSYNC B1 ;  /* 0x0000000000017941 */ /* 0x000fea0003800000 */
.L_x_105:
[----:B------:R-:W-:Y:S01]  /*3650*/  ISETP.LT.OR P5, PT, R3, 0x9, !P0 ;  /* 0x000000090300780c */ /* 0x000fe200047a1670 */
[----:B------:R-:W-:Y:S01]  /*3660*/  @!P3 IMAD R29, R29, R22, R89 ;  /* 0x000000161d1db224 */ /* 0x000fe200078e0259 */
        /* <DEDUP_REMOVED lines=9> */
.L_x_108:
[----:B------:R-:W-:Y:S05]  /*3700*/  BSYNC B1 ;  /* 0x0000000000017941 */ /* 0x000fea0003800000 */
.L_x_107:
[----:B0-----:R-:W-:Y:S01]  /*3710*/  @!P5 IMAD R7, R30, R22, R89 ;  /* 0x000000161e07d224 */ /* 0x001fe200078e0259 */
[----:B------:R-:W-:Y:S04]  /*3720*/  BSSY B1, `(.L_x_109) ;  /* 0x0000006000017945 */ /* 0x000fe80003800000 */
[----:B------:R0:W-:Y:S01]  /*3730*/  @!P5 STG.E.U8 desc[UR36][R10.64+0x8], R7 ;  /* 0x000008070a00d986 */ /* 0x0001e2000c101124 */
[----:B------:R-:W-:Y:S05]  /*3740*/  @P4 BRA `(.L_x_110) ;  /* 0x00000000000c4947 */ /* 0x000fea0003800000 */
[----:B------:R-:W5:Y:S02]  /*3750*/  LDG.E.U8 R88, desc[UR36][R12.64+0x9] ;  /* 0x000009240c587981 */ /* 0x000f64000c1e1100 */
[----:B-----5:R-:W-:-:S05]  /*3760*/  PRMT R6, R88, 0x8880, RZ ;  /* 0x0000888058067816 */ /* 0x020fca00000000ff */
[----:B------:R-:W-:-:S07]  /*3770*/  IMAD R89, R6, R23, RZ ;  /* 0x0000001706597224 */ /* 0x000fce00078e02ff */
.L_x_110:
[----:B------:R-:W-:Y:S05]  /*3780*/  BSYNC B1 ;  /* 0x0000000000017941 */ /* 0x000fea0003800000 */
.L_x_109:
[----:B------:R-:W-:Y:S01]  /*3790*/  @!P4 IMAD R31, R31, R22, R89 ;  /* 0x000000161f1fc224 */ /* 0x000fe200078e0259 */
[----:B------:R-:W-:Y:S04]  /*37a0*/  BSSY B1, `(.L_x_111) ;  /* 0x0000006000017945 */ /* 0x000fe80003800000 */
[----:B------:R0:W-:Y:S01]  /*37b0*/  @!P4 STG.E.U8 desc[UR36][R10.64+0x9], R31 ;  /* 0x0000091f0a00c986 */ /* 0x0001e2000c101124 */
[----:B------:R-:W-:Y:S05]  /*37c0*/  @P3 BRA `(.L_x_112) ;  /* 0x00000000000c3947 */ /* 0x000fea0003800000 */
[----:B------:R-:W5:Y:S02]  /*37d0*/  LDG.E.U8 R88, desc[UR36][R4.64+0x10] ;  /* 0x0000102404587981 */ /* 0x000f64000c1e1100 */
[----:B-----5:R-:W-:-:S05]  /*37e0*/  PRMT R6, R88, 0x8880, RZ ;  /* 0x0000888058067816 */ /* 0x020fca00000000ff */
[----:B------:R-:W-:-:S07]  /*37f0*/  IMAD R89, R6, R23, RZ ;  /* 0x0000001706597224 */ /* 0x000fce00078e02ff */
.L_x_112:
[----:B------:R-:W-:Y:S05]  /*3800*/  BSYNC B1 ;  /* 0x0000000000017941 */ /* 0x000fea0003800000 */
.L_x_111:
[----:B0-----:R-:W-:Y:S01]  /*3810*/  @!P3 IMAD R7, R32, R22, R89 ;  /* 0x000000162007b224 */ /* 0x001fe200078e0259 */
[----:B------:R-:W-:Y:S04]  /*3820*/  BSSY B1, `(.L_x_113) ;  /* 0x0000006000017945 */ /* 0x000fe80003800000 */
[----:B------:R0:W-:Y:S01]  /*3830*/  @!P3 STG.E.U8 desc[UR36][R8.64+0x10], R7 ;  /* 0x000010070800b986 */ /* 0x0001e2000c101124 */
[----:B------:R-:W-:Y:S05]  /*3840*/  @P1 BRA `(.L_x_114) ;  /* 0x00000000000c1947 */ /* 0x000fea0003800000 */
[----:B------:R-:W5:Y:S02]  /*3850*/  LDG.E.U8 R88, desc[UR36][R4.64+0x11] ;  /* 0x0000112404587981 */ /* 0x000f64000c1e1100 */
[----:B-----5:R-:W-:-:S05]  /*3860*/  PRMT R6, R88, 0x8880, RZ ;  /* 0x0000888058067816 */ /* 0x020fca00000000ff */
[----:B------:R-:W-:-:S07]  /*3870*/  IMAD R89, R6, R23, RZ ;  /* 0x0000001706597224 */ /* 0x000fce00078e02ff */
.L_x_114:
[----:B------:R-:W-:Y:S05]  /*3880*/  BSYNC B1 ;  /* 0x0000000000017941 */ /* 0x000fea0003800000 */
.L_x_113:
        /* <DEDUP_REMOVED lines=11> */
.L_x_116:
[----:B------:R-:W-:Y:S05]  /*3940*/  BSYNC B1 ;  /* 0x0000000000017941 */ /* 0x000fea0003800000 */
.L_x_115:
[----:B0-----:R-:W-:Y:S01]  /*3950*/  @!P4 IMAD R7, R34, R22, R89 ;  /* 0x000000162207c224 */ /* 0x001fe200078e0259 */
[----:B------:R-:W-:Y:S04]  /*3960*/  BSSY B1, `(.L_x_117) ;  /* 0x0000006000017945 */ /* 0x000fe80003800000 */
[----:B------:R0:W-:Y:S01]  /*3970*/  @!P4 STG.E.U8 desc[UR36][R10.64+0x10], R7 ;  /* 0x000010070a00c986 */ /* 0x0001e2000c101124 */
[----:B------:R-:W-:Y:S05]  /*3980*/  @P3 BRA `(.L_x_118) ;  /* 0x00000000000c3947 */ /* 0x000fea0003800000 */
[----:B------:R-:W5:Y:S02]  /*3990*/  LDG.E.U8 R88, desc[UR36][R12.64+0x11] ;  /* 0x000011240c587981 */ /* 0x000f64000c1e1100 */
[----:B-----5:R-:W-:-:S05]  /*39a0*/  PRMT R6, R88, 0x8880, RZ ;  /* 0x0000888058067816 */ /* 0x020fca00000000ff */
[----:B------:R-:W-:-:S07]  /*39b0*/  IMAD R89, R6, R23, RZ ;  /* 0x0000001706597224 */ /* 0x000fce00078e02ff */
.L_x_118:
[----:B------:R-:W-:Y:S05]  /*39c0*/  BSYNC B1 ;  /* 0x0000000000017941 */ /* 0x000fea0003800000 */
.L_x_117:
[----:B------:R-:W-:Y:S01]  /*39d0*/  @!P3 IMAD R35, R35, R22, R89 ;  /* 0x000000162323b224 */ /* 0x000fe200078e0259 */
[----:B------:R-:W-:Y:S04]  /*39e0*/  BSSY B1, `(.L_x_119) ;  /* 0x0000006000017945 */ /* 0x000fe80003800000 */
[----:B------:R0:W-:Y:S01]  /*39f0*/  @!P3 STG.E.U8 desc[UR36][R10.64+0x11], R35 ;  /* 0x000011230a00b986 */ /* 0x0001e2000c101124 */
[----:B------:R-:W-:Y:S05]  /*3a00*/  @P5 BRA `(.L_x_120) ;  /* 0x00000000000c5947 */ /* 0x000fea0003800000 */
[----:B------:R-:W5:Y:S02]  /*3a10*/  LDG.E.U8 R88, desc[UR36][R4.64+0x18] ;  /* 0x0000182404587981 */ /* 0x000f64000c1e1100 */
[----:B-----5:R-:W-:-:S05]  /*3a20*/  PRMT R6, R88, 0x8880, RZ ;  /* 0x0000888058067816 */ /* 0x020fca00000000ff */
[----:B------:R-:W-:-:S07]  /*3a30*/  IMAD R89, R6, R23, RZ ;  /* 0x0000001706597224 */ /* 0x000fce00078e02ff */
.L_x_120:
[----:B------:R-:W-:Y:S05]  /*3a40*/  BSYNC B1 ;  /* 0x0000000000017941 */ /* 0x000fea0003800000 */
.L_x_119:
[----:B0-----:R-:W-:Y:S01]  /*3a50*/  @!P5 IMAD R7, R36, R22, R89 ;  /* 0x000000162407d224 */ /* 0x001fe200078e0259 */
[----:B------:R-:W-:Y:S04]  /*3a60*/  BSSY B1, `(.L_x_121) ;  /* 0x0000006000017945 */ /* 0x000fe80003800000 */
[----:B------:R0:W-:Y:S01]  /*3a70*/  @!P5 STG.E.U8 desc[UR36][R8.64+0x18], R7 ;  /* 0x000018070800d986 */ /* 0x0001e2000c101124 */
[----:B------:R-:W-:Y:S05]  /*3a80*/  @P1 BRA `(.L_x_122) ;  /* 0x00000000000c1947 */ /* 0x000fea0003800000 */
[----:B------:R-:W5:Y:S02]  /*3a90*/  LDG.E.U8 R88, desc[UR36][R4.64+0x19] ;  /* 0x0000192404587981 */ /* 0x000f64000c1e1100 */
[----:B-----5:R-:W-:-:S05]  /*3aa0*/  PRMT R6, R88, 0x8880, RZ ;  /* 0x0000888058067816 */ /* 0x020fca00000000ff */
[----:B------:R-:W-:-:S07]  /*3ab0*/  IMAD R89, R6, R23, RZ ;  /* 0x0000001706597224 */ /* 0x000fce00078e02ff */
.L_x_122:
[----:B------:R-:W-:Y:S05]  /*3ac0*/  BSYNC B1 ;  /* 0x0000000000017941 */ /* 0x000fea0003800000 */
.L_x_121:
        /* <DEDUP_REMOVED lines=11> */
.L_x_124:
[----:B------:R-:W-:Y:S05]  /*3b80*/  BSYNC B1 ;  /* 0x0000000000017941 */ /* 0x000fea0003800000 */
.L_x_123:
[----:B0-----:R-:W-:Y:S01]  /*3b90*/  @!P4 IMAD R7, R38, R22, R89 ;  /* 0x000000162607c224 */ /* 0x001fe200078e0259 */
[----:B------:R-:W-:Y:S04]  /*3ba0*/  BSSY B1, `(.L_x_125) ;  /* 0x0000006000017945 */ /* 0x000fe80003800000 */
[----:B------:R0:W-:Y:S01]  /*3bb0*/  @!P4 STG.E.U8 desc[UR36][R10.64+0x18], R7 ;  /* 0x000018070a00c986 */ /* 0x0001e2000c101124 */
[----:B------:R-:W-:Y:S05]  /*3bc0*/  @P3 BRA `(.L_x_126) ;  /* 0x00000000000c3947 */ /* 0x000fea0003800000 */
[----:B------:R-:W5:Y:S02]  /*3bd0*/  LDG.E.U8 R88, desc[UR36][R12.64+0x19] ;  /* 0x000019240c587981 */ /* 0x000f64000c1e1100 */
[----:B-----5:R-:W-:-:S05]  /*3be0*/  PRMT R6, R88, 0x8880, RZ ;  /* 0x0000888058067816 */ /* 0x020fca00000000ff */
[----:B------:R-:W-:-:S07]  /*3bf0*/  IMAD R89, R6, R23, RZ ;  /* 0x0000001706597224 */ /* 0x000fce00078e02ff */
.L_x_126:
[----:B------:R-:W-:Y:S05]  /*3c00*/  BSYNC B1 ;  /* 0x0000000000017941 */ /* 0x000fea0003800000 */
.L_x_125:
[----:B------:R-:W-:Y:S01]  /*3c10*/  @!P3 IMAD R39, R39, R22, R89 ;  /* 0x000000162727b224 */ /* 0x000fe200078e0259 */
[----:B------:R-:W-:Y:S04]  /*3c20*/  BSSY B1, `(.L_x_127) ;  /* 0x0000006000017945 */ /* 0x000fe80003800000 */
[----:B------:R0:W-:Y:S01]  /*3c30*/  @!P3 STG.E.U8 desc[UR36][R10.64+0x19], R39 ;  /* 0x000019270a00b986 */ /* 0x0001e2000c101124 */
[----:B------:R-:W-:Y:S05]  /*3c40*/  @P5 BRA `(.L_x_128) ;  /* 0x00000000000c5947 */ /* 0x000fea0003800000 */
[----:B------:R-:W5:Y:S02]  /*3c50*/  LDG.E.U8 R88, desc[UR36][R4.64+0x20] ;  /* 0x0000202404587981 */ /* 0x000f64000c1e1100 */
[----:B-----5:R-:W-:-:S05]  /*3c60*/  PRMT R6, R88, 0x8880, RZ ;  /* 0x0000888058067816 */ /* 0x020fca00000000ff */
[----:B------:R-:W-:-:S07]  /*3c70*/  IMAD R89, R6, R23, RZ ;  /* 0x0000001706597224 */ /* 0x000fce00078e02ff */
.L_x_128:
[----:B------:R-:W-:Y:S05]  /*3c80*/  BSYNC B1 ;  /* 0x0000000000017941 */ /* 0x000fea0003800000 */
.L_x_127:
[----:B0-----:R-:W-:Y:S01]  /*3c90*/  @!P5 IMAD R7, R40, R22, R89 ;  /* 0x000000162807d224 */ /* 0x001fe200078e0259 */
[----:B------:R-:W-:Y:S04]  /*3ca0*/  BSSY B1, `(.L_x_129) ;  /* 0x0000006000017945 */ /* 0x000fe80003800000 */
[----:B------:R0:W-:Y:S01]  /*3cb0*/  @!P5 STG.E.U8 desc[UR36][R8.64+0x20], R7 ;  /* 0x000020070800d986 */ /* 0x0001e2000c101124 */
[----:B------:R-:W-:Y:S05]  /*3cc0*/  @P1 BRA `(.L_x_130) ;  /* 0x00000000000c1947 */ /* 0x000fea0003800000 */
[----:B------:R-:W5:Y:S02]  /*3cd0*/  LDG.E.U8 R88, desc[UR36][R4.64+0x21] ;  /* 0x0000212404587981 */ /* 0x000f64000c1e1100 */
[----:B-----5:R-:W-:-:S05]  /*3ce0*/  PRMT R6, R88, 0x8880, RZ ;  /* 0x0000888058067816 */ /* 0x020fca00000000ff */
[----:B------:R-:W-:-:S07]  /*3cf0*/  IMAD R89, R6, R23, RZ ;  /* 0x0000001706597224 */ /* 0x000fce00078e02ff */
.L_x_130:
[----:B------:R-:W-:Y:S05]  /*3d00*/  BSYNC B1 ;  /* 0x0000000000017941 */ /* 0x000fea0003800000 */
.L_x_129:
        /* <DEDUP_REMOVED lines=11> */
.L_x_132:
[----:B------:R-:W-:Y:S05]  /*3dc0*/  BSYNC B1 ;  /* 0x0000000000017941 */ /* 0x000fea0003800000 */
.L_x_131:
[----:B0-----:R-:W-:Y:S01]  /*3dd0*/  @!P4 IMAD R7, R42, R22, R89 ;  /* 0x000000162a07c224 */ /* 0x001fe200078e0259 */
[----:B------:R-:W-:Y:S04]  /*3de0*/  BSSY B1, `(.L_x_133) ;  /* 0x0000006000017945 */ /* 0x000fe80003800000 */
[----:B------:R0:W-:Y:S01]  /*3df0*/  @!P4 STG.E.U8 desc[UR36][R10.64+0x20], R7 ;  /* 0x000020070a00c986 */ /* 0x0001e2000c101124 */
[----:B------:R-:W-:Y:S05]  /*3e00*/  @P3 BRA `(.L_x_134) ;  /* 0x00000000000c3947 */ /* 0x000fea0003800000 */
[----:B------:R-:W5:Y:S02]  /*3e10*/  LDG.E.U8 R88, desc[UR36][R12.64+0x21] ;  /* 0x000021240c587981 */ /* 0x000f64000c1e1100 */
[----:B-----5:R-:W-:-:S05]  /*3e20*/  PRMT R6, R88, 0x8880, RZ ;  /* 0x0000888058067816 */ /* 0x020fca00000000ff */
[----:B------:R-:W-:-:S07]  /*3e30*/  IMAD R89, R6, R23, RZ ;  /* 0x0000001706597224 */ /* 0x000fce00078e02ff */
.L_x_134:
[----:B------:R-:W-:Y:S05]  /*3e40*/  BSYNC B1 ;  /* 0x0000000000017941 */ /* 0x000fea0003800000 */
.L_x_133:
[----:B------:R-:W-:Y:S01]  /*3e50*/  @!P3 IMAD R43, R43, R22, R89 ;  /* 0x000000162b2bb224 */ /* 0x000fe200078e0259 */
[----:B------:R-:W-:Y:S04]  /*3e60*/  BSSY B1, `(.L_x_135) ;  /* 0x0000006000017945 */ /* 0x000fe80003800000 */
[----:B------:R0:W-:Y:S01]  /*3e70*/  @!P3 STG.E.U8 desc[UR36][R10.64+0x21], R43 ;  /* 0x0000212b0a00b986 */ /* 0x0001e2000c101124 */
[----:B------:R-:W-:Y:S05]  /*3e80*/  @P5 BRA `(.L_x_136) ;  /* 0x00000000000c5947 */ /* 0x000fea0003800000 */
[----:B------:R-:W5:Y:S02]  /*3e90*/  LDG.E.U8 R88, desc[UR36][R4.64+0x28] ;  /* 0x0000282404587981 */ /* 0x000f64000c1e1100 */
[----:B-----5:R-:W-:-:S05]  /*3ea0*/  PRMT R6, R88, 0x8880, RZ ;  /* 0x0000888058067816 */ /* 0x020fca00000000ff */
[----:B------:R-:W-:-:S07]  /*3eb0*/  IMAD R89, R6, R23, RZ ;  /* 0x0000001706597224 */ /* 0x000fce00078e02ff */
.L_x_136:
[----:B------:R-:W-:Y:S05]  /*3ec0*/  BSYNC B1 ;  /* 0x0000000000017941 */ /* 0x000fea0003800000 */
.L_x_135:
[----:B0-----:R-:W-:Y:S01]  /*3ed0*/  @!P5 IMAD R7, R44, R22, R89 ;  /* 0x000000162c07d224 */ /* 0x001fe200078e0259 */
[----:B------:R-:W-:Y:S04]  /*3ee0*/  BSSY B1, `(.L_x_137) ;  /* 0x0000006000017945 */ /* 0x000fe80003800000 */
[----:B------:R0:W-:Y:S01]  /*3ef0*/  @!P5 STG.E.U8 desc[UR36][R8.64+0x28], R7 ;  /* 0x000028070800d986 */ /* 0x0001e2000c101124 */
[----:B------:R-:W-:Y:S05]  /*3f00*/  @P1 BRA `(.L_x_138) ;  /* 0x00000000000c1947 */ /* 0x000fea0003800000 */
[----:B------:R-:W5:Y:S02]  /*3f10*/  LDG.E.U8 R88, desc[UR36][R4.64+0x29] ;  /* 0x0000292404587981 */ /* 0x000f64000c1e1100 */
[----:B-----5:R-:W-:-:S05]  /*3f20*/  PRMT R6, R88, 0x8880, RZ ;  /* 0x0000888058067816 */ /* 0x020fca00000000ff */
[----:B------:R-:W-:-:S07]  /*3f30*/  IMAD R89, R6, R23, RZ ;  /* 0x0000001706597224 */ /* 0x000fce00078e02ff */
.L_x_138:
[----:B------:R-:W-:Y:S05]  /*3f40*/  BSYNC B1 ;  /* 0x0000000000017941 */ /* 0x000fea0003800000 */
.L_x_137:
        /* <DEDUP_REMOVED lines=11> */
.L_x_140:
[----:B------:R-:W-:Y:S05]  /*4000*/  BSYNC B1 ;  /* 0x0000000000017941 */ /* 0x000fea0003800000 */
.L_x_139:
[----:B0-----:R-:W-:Y:S01]  /*4010*/  @!P4 IMAD R7, R46, R22, R89 ;  /* 0x000000162e07c224 */ /* 0x001fe200078e0259 */
[----:B------:R-:W-:Y:S04]  /*4020*/  BSSY B1, `(.L_x_141) ;  /* 0x0000006000017945 */ /* 0x000fe80003800000 */
[----:B------:R0:W-:Y:S01]  /*4030*/  @!P4 STG.E.U8 desc[UR36][R10.64+0x28], R7 ;  /* 0x000028070a00c986 */ /* 0x0001e2000c101124 */
[----:B------:R-:W-:Y:S05]  /*4040*/  @P3 BRA `(.L_x_142) ;  /* 0x00000000000c3947 */ /* 0x000fea0003800000 */
[----:B------:R-:W5:Y:S02]  /*4050*/  LDG.E.U8 R88, desc[UR36][R12.64+0x29] ;  /* 0x000029240c587981 */ /* 0x000f64000c1e1100 */
[----:B-----5:R-:W-:-:S05]  /*4060*/  PRMT R6, R88, 0x8880, RZ ;  /* 0x0000888058067816 */ /* 0x020fca00000000ff */
[----:B------:R-:W-:-:S07]  /*4070*/  IMAD R89, R6, R23, RZ ;  /* 0x0000001706597224 */ /* 0x000fce00078e02ff */
.L_x_142:
[----:B------:R-:W-:Y:S05]  /*4080*/  BSYNC B1 ;  /* 0x0000000000017941 */ /* 0x000fea0003800000 */
.L_x_141:
[----:B------:R-:W-:Y:S01]  /*4090*/  @!P3 IMAD R47, R47, R22, R89 ;  /* 0x000000162f2fb224 */ /* 0x000fe200078e0259 */
[----:B------:R-:W-:Y:S04]  /*40a0*/  BSSY B1, `(.L_x_143) ;  /* 0x0000006000017945 */ /* 0x000fe80003800000 */
[----:B------:R0:W-:Y:S01]  /*40b0*/  @!P3 STG.E.U8 desc[UR36][R10.64+0x29], R47 ;  /* 0x0000292f0a00b986 */ /* 0x0001e2000c101124 */
[----:B------:R-:W-:Y:S05]  /*40c0*/  @P5 BRA `(.L_x_144) ;  /* 0x00000000000c5947 */ /* 0x000fea0003800000 */
[----:B------:R-:W5:Y:S02]  /*40d0*/  LDG.E.U8 R88, desc[UR36][R4.64+0x30] ;  /* 0x0000302404587981 */ /* 0x000f64000c1e1100 */
[----:B-----5:R-:W-:-:S05]  /*40e0*/  PRMT R6, R88, 0x8880, RZ ;  /* 0x0000888058067816 */ /* 0x020fca00000000ff */
[----:B------:R-:W-:-:S07]  /*40f0*/  IMAD R89, R6, R23, RZ ;  /* 0x0000001706597224 */ /* 0x000fce00078e02ff */
.L_x_144:
[----:B------:R-:W-:Y:S05]  /*4100*/  BSYNC B1 ;  /* 0x0000000000017941 */ /* 0x000fea0003800000 */
.L_x_143:
[----:B0-----:R-:W-:Y:S01]  /*4110*/  @!P5 IMAD R7, R48, R22, R89 ;  /* 0x000000163007d224 */ /* 0x001fe200078e0259 */
[----:B------:R-:W-:Y:S04]  /*4120*/  BSSY B1, `(.L_x_145) ;  /* 0x0000006000017945 */ /* 0x000fe80003800000 */
[----:B------:R0:W-:Y:S01]  /*4130*/  @!P5 STG.E.U8 desc[UR36][R8.64+0x30], R7 ;  /* 0x000030070800d986 */ /* 0x0001e2000c101124 */
[----:B------:R-:W-:Y:S05]  /*4140*/  @P1 BRA `(.L_x_146) ;  /* 0x00000000000c1947 */ /* 0x000fea0003800000 */
[----:B------:R-:W5:Y:S02]  /*4150*/  LDG.E.U8 R88, desc[UR36][R4.64+0x31] ;  /* 0x0000312404587981 */ /* 0x000f64000c1e1100 */
[----:B-----5:R-:W-:-:S05]  /*4160*/  PRMT R6, R88, 0x8880, RZ ;  /* 0x0000888058067816 */ /* 0x020fca00000000ff */
[----:B------:R-:W-:-:S07]  /*4170*/  IMAD R89, R6, R23, RZ ;  /* 0x0000001706597224 */ /* 0x000fce00078e02ff */
.L_x_146:
[----:B------:R-:W-:Y:S05]  /*4180*/  BSYNC B1 ;  /* 0x0000000000017941 */ /* 0x000fea0003800000 */
.L_x_145:
[----:B------:R-:W-:Y:S01]  /*4190*/  ISETP.LT.OR P4, PT, R3, 0x31, !P0 ;  /* 0x000000310300780c */ /* 0x000fe20004781670 */
[----:B------:R-:W-:Y:S01]  /*41a0*/  @!P1 IMAD R49, R49, R22, R89 ;  /* 0x0000001631319224 */ /* 0x000fe200078e0259 */
[----:B------:R-:W-:Y:S01]  /*41b0*/  BSSY B1, `(.L_x_147) ;  /* 0x000000a000017945 */ /* 0x000fe20003800000 */
[C---:B------:R-:W-:Y:S02]  /*41c0*/  ISETP.LT.OR P3, PT, R3.reuse, 0x32, !P0 ;  /* 0x000000320300780c */ /* 0x040fe40004761670 */
[C---:B------:R-:W-:Y:S01]  /*41d0*/  ISETP.LT.OR P5, PT, R3.reuse, 0x39, !P0 ;  /* 0x000000390300780c */ /* 0x040fe200047a1670 */
[----:B------:R0:W-:Y:S01]  /*41e0*/  @!P1 STG.E.U8 desc[UR36][R8.64+0x31], R49 ;  /* 0x0000313108009986 */ /* 0x0001e2000c101124 */
[C---:B------:R-:W-:Y:S02]  /*41f0*/  ISETP.LT.OR P1, PT, R3.reuse, 0x39, !P2 ;  /* 0x000000390300780c */ /* 0x040fe40005721670 */
[----:B------:R-:W-:-:S04]  /*4200*/  ISETP.LT.OR P2, PT, R3, 0x3a, !P2 ;  /* 0x0000003a0300780c */ /* 0x000fc80005741670 */
[----:B------:R-:W-:Y:S09]  /*4210*/  @P4 BRA `(.L_x_148) ;  /* 0x00000000000c4947 */ /* 0x000ff20003800000 */
[----:B------:R-:W5:Y:S02]  /*4220*/  LDG.E.U8 R88, desc[UR36][R12.64+0x30] ;  /* 0x000030240c587981 */ /* 0x000f64000c1e1100 */
[----:B-----5:R-:W-:-:S05]  /*4230*/  PRMT R6, R88, 0x8880, RZ ;  /* 0x0000888058067816 */ /* 0x020fca00000000ff */
[----:B------:R-:W-:-:S07]  /*4240*/  IMAD R89, R6, R23, RZ ;  /* 0x0000001706597224 */ /* 0x000fce00078e02ff */
.L_x_148:
[----:B------:R-:W-:Y:S05]  /*4250*/  BSYNC B1 ;  /* 0x0000000000017941 */ /* 0x000fea0003800000 */
.L_x_147:
[----:B0-----:R-:W-:Y:S01]  /*4260*/  @!P4 IMAD R7, R50, R22, R89 ;  /* 0x000000163207c224 */ /* 0x001fe200078e0259 */
[----:B------:R-:W-:Y:S04]  /*4270*/  BSSY B1, `(.L_x_149) ;  /* 0x0000006000017945 */ /* 0x000fe80003800000 */
[----:B------:R0:W-:Y:S01]  /*4280*/  @!P4 STG.E.U8 desc[UR36][R10.64+0x30], R7 ;  /* 0x000030070a00c986 */ /* 0x0001e2000c101124 */
[----:B------:R-:W-:Y:S05]  /*4290*/  @P3 BRA `(.L_x_150) ;  /* 0x00000000000c3947 */ /* 0x000fea0003800000 */
[----:B------:R-:W5:Y:S02]  /*42a0*/  LDG.E.U8 R88, desc[UR36][R12.64+0x31] ;  /* 0x000031240c587981 */ /* 0x000f64000c1e1100 */
[----:B-----5:R-:W-:-:S05]  /*42b0*/  PRMT R6, R88, 0x8880, RZ ;  /* 0x0000888058067816 */ /* 0x020fca00000000ff */
[----:B------:R-:W-:-:S07]  /*42c0*/  IMAD R89, R6, R23, RZ ;  /* 0x0000001706597224 */ /* 0x000fce00078e02ff */
.L_x_150:
[----:B------:R-:W-:Y:S05]  /*42d0*/  BSYNC B1 ;  /* 0x0000000000017941 */ /* 0x000fea0003800000 */
.L_x_149:
[----:B------:R-:W-:Y:S01]  /*42e0*/  @!P3 IMAD R51, R51, R22, R89 ;  /* 0x000000163333b224 */ /* 0x000fe200078e0259 */
[----:B------:R-:W-:Y:S04]  /*42f0*/  BSSY B1, `(.L_x_151) ;  /* 0x0000006000017945 */ /* 0x000fe80003800000 */
[----:B------:R0:W-:Y:S01]  /*4300*/  @!P3 STG.E.U8 desc[UR36][R10.64+0x31], R51 ;  /* 0x000031330a00b986 */ /* 0x0001e2000c101124 */
[----:B------:R-:W-:Y:S05]  /*4310*/  @P1 BRA `(.L_x_152) ;  /* 0x00000000000c1947 */ /* 0x000fea0003800000 */
[----:B------:R-:W5:Y:S02]  /*4320*/  LDG.E.U8 R88, desc[UR36][R4.64+0x38] ;  /* 0x0000382404587981 */ /* 0x000f64000c1e1100 */
[----:B-----5:R-:W-:-:S05]  /*4330*/  PRMT R6, R88, 0x8880, RZ ;  /* 0x0000888058067816 */ /* 0x020fca00000000ff */
[----:B------:R-:W-:-:S07]  /*4340*/  IMAD R89, R6, R23, RZ ;  /* 0x0000001706597224 */ /* 0x000fce00078e02ff */
.L_x_152:
[----:B------:R-:W-:Y:S05]  /*4350*/  BSYNC B1 ;  /* 0x0000000000017941 */ /* 0x000fea0003800000 */
.L_x_151:
[----:B0-----:R-:W-:Y:S01]  /*4360*/  @!P1 IMAD R7, R52, R22, R89 ;  /* 0x0000001634079224 */ /* 0x001fe200078e0259 */
[----:B------:R-:W-:Y:S04]  /*4370*/  BSSY B1, `(.L_x_153) ;  /* 0x0000006000017945 */ /* 0x000fe80003800000 */
[----:B------:R0:W-:Y:S01]  /*4380*/  @!P1 STG.E.U8 desc[UR36][R8.64+0x38], R7 ;  /* 0x0000380708009986 */ /* 0x0001e2000c101124 */
[----:B------:R-:W-:Y:S05]  /*4390*/  @P2 BRA `(.L_x_154) ;  /* 0x00000000000c2947 */ /* 0x000fea0003800000 */
[----:B------:R-:W5:Y:S02]  /*43a0*/  LDG.E.U8 R88, desc[UR36][R4.64+0x39] ;  /* 0x0000392404587981 */ /* 0x000f64000c1e1100 */
[----:B-----5:R-:W-:-:S05]  /*43b0*/  PRMT R6, R88, 0x8880, RZ ;  /* 0x0000888058067816 */ /* 0x020fca00000000ff */
[----:B------:R-:W-:-:S07]  /*43c0*/  IMAD R89, R6, R23, RZ ;  /* 0x0000001706597224 */ /* 0x000fce00078e02ff */
.L_x_154:
[----:B------:R-:W-:Y:S05]  /*43d0*/  BSYNC B1 ;  /* 0x0000000000017941 */ /* 0x000fea0003800000 */
.L_x_153:
[----:B------:R-:W-:Y:S01]  /*43e0*/  @!P2 IMAD R53, R53, R22, R89 ;  /* 0x000000163535a224 */ /* 0x000fe200078e0259 */
[----:B------:R-:W-:Y:S04]  /*43f0*/  BSSY B1, `(.L_x_155) ;  /* 0x0000006000017945 */ /* 0x000fe80003800000 */
[----:B------:R0:W-:Y:S01]  /*4400*/  @!P2 STG.E.U8 desc[UR36][R8.64+0x39], R53 ;  /* 0x000039350800a986 */ /* 0x0001e2000c101124 */
[----:B------:R-:W-:Y:S05]  /*4410*/  @P5 BRA `(.L_x_156) ;  /* 0x00000000000c5947 */ /* 0x000fea0003800000 */
[----:B------:R-:W5:Y:S02]  /*4420*/  LDG.E.U8 R88, desc[UR36][R12.64+0x38] ;  /* 0x000038240c587981 */ /* 0x000f64000c1e1100 */
[----:B-----5:R-:W-:-:S05]  /*4430*/  PRMT R4, R88, 0x8880, RZ ;  /* 0x0000888058047816 */ /* 0x020fca00000000ff */
[----:B------:R-:W-:-:S07]  /*4440*/  IMAD R89, R4, R23, RZ ;  /* 0x0000001704597224 */ /* 0x000fce00078e02ff */
.L_x_156:
[----:B------:R-:W-:Y:S05]  /*4450*/  BSYNC B1 ;  /* 0x0000000000017941 */ /* 0x000fea0003800000 */
.L_x_155:
[----:B------:R-:W-:Y:S01]  /*4460*/  @!P5 IMAD R5, R54, R22, R89 ;  /* 0x000000163605d224 */ /* 0x000fe200078e0259 */
[----:B------:R-:W-:Y:S01]  /*4470*/  ISETP.LT.OR P0, PT, R3, 0x3a, !P0 ;  /* 0x0000003a0300780c */ /* 0x000fe20004701670 */
[----:B------:R-:W-:Y:S03]  /*4480*/  BSSY B1, `(.L_x_157) ;  /* 0x0000006000017945 */ /* 0x000fe60003800000 */
[----:B------:R0:W-:Y:S09]  /*4490*/  @!P5 STG.E.U8 desc[UR36][R10.64+0x38], R5 ;  /* 0x000038050a00d986 */ /* 0x0001f2000c101124 */
[----:B------:R-:W-:Y:S05]  /*44a0*/  @P0 BRA `(.L_x_158) ;  /* 0x00000000000c0947 */ /* 0x000fea0003800000 */
[----:B------:R-:W5:Y:S02]  /*44b0*/  LDG.E.U8 R88, desc[UR36][R12.64+0x39] ;  /* 0x000039240c587981 */ /* 0x000f64000c1e1100 */
[----:B-----5:R-:W-:-:S05]  /*44c0*/  PRMT R4, R88, 0x8880, RZ ;  /* 0x0000888058047816 */ /* 0x020fca00000000ff */
[----:B------:R-:W-:-:S07]  /*44d0*/  IMAD R89, R4, R23, RZ ;  /* 0x0000001704597224 */ /* 0x000fce00078e02ff */
.L_x_158:
[----:B------:R-:W-:Y:S05]  /*44e0*/  BSYNC B1 ;  /* 0x0000000000017941 */ /* 0x000fea0003800000 */
.L_x_157:
[----:B------:R-:W-:Y:S01]  /*44f0*/  IMAD R55, R55, R22, R89 ;  /* 0x0000001637377224 */ /* 0x000fe200078e0259 */
[----:B------:R-:W-:Y:S06]  /*4500*/  @P0 BRA `(.L_x_159) ;  /* 0x0000000c00180947 */ /* 0x000fec0003800000 */
[----:B------:R0:W-:Y:S01]  /*4510*/  STG.E.U8 desc[UR36][R10.64+0x39], R55 ;  /* 0x000039370a007986 */ /* 0x0001e2000c101124 */
[----:B------:R-:W-:Y:S05]  /*4520*/  BRA `(.L_x_159) ;  /* 0x0000000c00107947 */ /* 0x000fea0003800000 */
.L_x_30:
[C---:B------:R-:W-:Y:S02]  /*4530*/  ISETP.GE.AND P2, PT, R100.reuse, 0x1, PT ;  /* 0x000000016400780c */ /* 0x040fe40003f46270 */
[----:B------:R-:W-:Y:S02]  /*4540*/  ISETP.GE.AND P1, PT, R100, 0x9, PT ;  /* 0x000000096400780c */ /* 0x000fe40003f26270 */
[C---:B------:R-:W-:Y:S02]  /*4550*/  ISETP.LT.OR P4, PT, R3.reuse, 0x1, !P2 ;  /* 0x000000010300780c */ /* 0x040fe40005781670 */
[C---:B------:R-:W-:Y:S02]  /*4560*/  ISETP.LT.OR P5, PT, R3.reuse, 0x2, !P2 ;  /* 0x000000020300780c */ /* 0x040fe400057a1670 */
[C---:B------:R-:W-:Y:S02]  /*4570*/  ISETP.LT.OR P0, PT, R3.reuse, 0x1, !P1 ;  /* 0x000000010300780c */ /* 0x040fe40004f01670 */
[----:B------:R-:W-:-:S07]  /*4580*/  ISETP.LT.OR P3, PT, R3, 0x2, !P1 ;  /* 0x000000020300780c */ /* 0x000fce0004f61670 */
[-C--:B------:R-:W-:Y:S02]  /*4590*/  @!P4 IMAD R5, R56, R22.reuse, RZ ;  /* 0x000000163805c224 */ /* 0x080fe400078e02ff */
[-C--:B------:R-:W-:Y:S02]  /*45a0*/  @!P5 IMAD R57, R57, R22.reuse, RZ ;  /* 0x000000163939d224 */ /* 0x080fe400078e02ff */
[-C--:B------:R-:W-:Y:S01]  /*45b0*/  @!P0 IMAD R13, R58, R22.reuse, RZ ;  /* 0x000000163a0d8224 */ /* 0x080fe200078e02ff */
[----:B------:R0:W-:Y:S01]  /*45c0*/  @!P4 STG.E.U8 desc[UR36][R92.64], R5 ;  /* 0x000000055c00c986 */ /* 0x0001e2000c101124 */
[----:B------:R-:W-:Y:S01]  /*45d0*/  ISETP.LT.OR P4, PT, R3, 0x9, !P2 ;  /* 0x000000090300780c */ /* 0x000fe20005781670 */
[----:B------:R-:W-:Y:S02]  /*45e0*/  @!P3 IMAD R59, R59, R22, RZ ;  /* 0x000000163b3bb224 */ /* 0x000fe400078e02ff */
[----:B------:R-:W-:Y:S01]  /*45f0*/  @!P5 STG.E.U8 desc[UR36][R92.64+0x1], R57 ;  /* 0x000001395c00d986 */ /* 0x000fe2000c101124 */
[----:B------:R-:W-:-:S03]  /*4600*/  ISETP.LT.OR P5, PT, R3, 0xa, !P2 ;  /* 0x0000000a0300780c */ /* 0x000fc600057a1670 */
[----:B------:R1:W-:Y:S01]  /*4610*/  @!P0 STG.E.U8 desc[UR36][R6.64], R13 ;  /* 0x0000000d06008986 */ /* 0x0003e2000c101124 */
[----:B------:R-:W-:-:S03]  /*4620*/  ISETP.LT.OR P0, PT, R3, 0x9, !P1 ;  /* 0x000000090300780c */ /* 0x000fc60004f01670 */
[----:B------:R-:W-:Y:S01]  /*4630*/  @!P3 STG.E.U8 desc[UR36][R6.64+0x1], R59 ;  /* 0x0000013b0600b986 */ /* 0x000fe2000c101124 */
[----:B------:R-:W-:Y:S01]  /*4640*/  ISETP.LT.OR P3, PT, R3, 0xa, !P1 ;  /* 0x0000000a0300780c */ /* 0x000fe20004f61670 */
[----:B------:R-:W-:-:S04]  /*4650*/  @!P4 IMAD R15, R60, R22, RZ ;  /* 0x000000163c0fc224 */ /* 0x000fc800078e02ff */
[-C--:B------:R-:W-:Y:S01]  /*4660*/  @!P5 IMAD R61, R61, R22.reuse, RZ ;  /* 0x000000163d3dd224 */ /* 0x080fe200078e02ff */
[----:B------:R2:W-:Y:S01]  /*4670*/  @!P4 STG.E.U8 desc[UR36][R92.64+0x8], R15 ;  /* 0x0000080f5c00c986 */ /* 0x0005e2000c101124 */
[C---:B------:R-:W-:Y:S02]  /*4680*/  ISETP.LT.OR P4, PT, R3.reuse, 0x11, !P2 ;  /* 0x000000110300780c */ /* 0x040fe40005781670 */
[-C--:B0-----:R-:W-:Y:S01]  /*4690*/  @!P0 IMAD R5, R62, R22.reuse, RZ ;  /* 0x000000163e058224 */ /* 0x081fe200078e02ff */
[----:B------:R-:W-:Y:S01]  /*46a0*/  @!P5 STG.E.U8 desc[UR36][R92.64+0x9], R61 ;  /* 0x0000093d5c00d986 */ /* 0x000fe2000c101124 */
[----:B------:R-:W-:Y:S02]  /*46b0*/  ISETP.LT.OR P5, PT, R3, 0x12, !P2 ;  /* 0x000000120300780c */ /* 0x000fe400057a1670 */
[----:B------:R-:W-:Y:S01]  /*46c0*/  @!P3 IMAD R63, R63, R22, RZ ;  /* 0x000000163f3fb224 */ /* 0x000fe200078e02ff */
[----:B------:R0:W-:Y:S01]  /*46d0*/  @!P0 STG.E.U8 desc[UR36][R6.64+0x8], R5 ;  /* 0x0000080506008986 */ /* 0x0001e2000c101124 */
[----:B------:R-:W-:-:S03]  /*46e0*/  ISETP.LT.OR P0, PT, R3, 0x11, !P1 ;  /* 0x000000110300780c */ /* 0x000fc60004f01670 */
[----:B------:R-:W-:Y:S01]  /*46f0*/  @!P3 STG.E.U8 desc[UR36][R6.64+0x9], R63 ;  /* 0x0000093f0600b986 */ /* 0x000fe2000c101124 */
[----:B------:R-:W-:Y:S01]  /*4700*/  ISETP.LT.OR P3, PT, R3, 0x12, !P1 ;  /* 0x000000120300780c */ /* 0x000fe20004f61670 */
[----:B-1----:R-:W-:-:S04]  /*4710*/  @!P4 IMAD R13, R64, R22, RZ ;  /* 0x00000016400dc224 */ /* 0x002fc800078e02ff */
[-C--:B------:R-:W-:Y:S01]  /*4720*/  @!P5 IMAD R65, R65, R22.reuse, RZ ;  /* 0x000000164141d224 */ /* 0x080fe200078e02ff */
[----:B------:R1:W-:Y:S01]  /*4730*/  @!P4 STG.E.U8 desc[UR36][R92.64+0x10], R13 ;  /* 0x0000100d5c00c986 */ /* 0x0003e2000c101124 */
[C---:B------:R-:W-:Y:S02]  /*4740*/  ISETP.LT.OR P4, PT, R3.reuse, 0x19, !P2 ;  /* 0x000000190300780c */ /* 0x040fe40005781670 */
[-C--:B--2---:R-:W-:Y:S01]  /*4750*/  @!P0 IMAD R15, R66, R22.reuse, RZ ;  /* 0x00000016420f8224 */ /* 0x084fe200078e02ff */
[----:B------:R-:W-:Y:S01]  /*4760*/  @!P5 STG.E.U8 desc[UR36][R92.64+0x11], R65 ;  /* 0x000011415c00d986 */ /* 0x000fe2000c101124 */
[----:B------:R-:W-:Y:S02]  /*4770*/  ISETP.LT.OR P5, PT, R3, 0x1a, !P2 ;  /* 0x0000001a0300780c */ /* 0x000fe400057a1670 */
[----:B------:R-:W-:Y:S01]  /*4780*/  @!P3 IMAD R67, R67, R22, RZ ;  /* 0x000000164343b224 */ /* 0x000fe200078e02ff */
[----:B------:R2:W-:Y:S01]  /*4790*/  @!P0 STG.E.U8 desc[UR36][R6.64+0x10], R15 ;  /* 0x0000100f06008986 */ /* 0x0005e2000c101124 */
[----:B------:R-:W-:-:S03]  /*47a0*/  ISETP.LT.OR P0, PT, R3, 0x19, !P1 ;  /* 0x000000190300780c */ /* 0x000fc60004f01670 */
[----:B------:R-:W-:Y:S01]  /*47b0*/  @!P3 STG.E.U8 desc[UR36][R6.64+0x11], R67 ;  /* 0x000011430600b986 */ /* 0x000fe2000c101124 */
[----:B------:R-:W-:Y:S01]  /*47c0*/  ISETP.LT.OR P3, PT, R3, 0x1a, !P1 ;  /* 0x0000001a0300780c */ /* 0x000fe20004f61670 */
[----:B0-----:R-:W-:-:S04]  /*47d0*/  @!P4 IMAD R5, R68, R22, RZ ;  /* 0x000000164405c224 */ /* 0x001fc800078e02ff */
[-C--:B------:R-:W-:Y:S01]  /*47e0*/  @!P5 IMAD R69, R69, R22.reuse, RZ ;  /* 0x000000164545d224 */ /* 0x080fe200078e02ff */
[----:B------:R0:W-:Y:S01]  /*47f0*/  @!P4 STG.E.U8 desc[UR36][R92.64+0x18], R5 ;  /* 0x000018055c00c986 */ /* 0x0001e2000c101124 */
[C---:B------:R-:W-:Y:S02]  /*4800*/  ISETP.LT.OR P4, PT, R3.reuse, 0x21, !P2 ;  /* 0x000000210300780c */ /* 0x040fe40005781670 */
[-C--:B-1----:R-:W-:Y:S01]  /*4810*/  @!P0 IMAD R13, R70, R22.reuse, RZ ;  /* 0x00000016460d8224 */ /* 0x082fe200078e02ff */
[----:B------:R-:W-:Y:S01]  /*4820*/  @!P5 STG.E.U8 desc[UR36][R92.64+0x19], R69 ;  /* 0x000019455c00d986 */ /* 0x000fe2000c101124 */
[----:B------:R-:W-:Y:S02]  /*4830*/  ISETP.LT.OR P5, PT, R3, 0x22, !P2 ;  /* 0x000000220300780c */ /* 0x000fe400057a1670 */
[----:B------:R-:W-:Y:S01]  /*4840*/  @!P3 IMAD R71, R71, R22, RZ ;  /* 0x000000164747b224 */ /* 0x000fe200078e02ff */
[----:B------:R1:W-:Y:S01]  /*4850*/  @!P0 STG.E.U8 desc[UR36][R6.64+0x18], R13 ;  /* 0x0000180d06008986 */ /* 0x0003e2000c101124 */
[----:B------:R-:W-:-:S03]  /*4860*/  ISETP.LT.OR P0, PT, R3, 0x21, !P1 ;  /* 0x000000210300780c */ /* 0x000fc60004f01670 */
[----:B------:R-:W-:Y:S01]  /*4870*/  @!P3 STG.E.U8 desc[UR36][R6.64+0x19], R71 ;  /* 0x000019470600b986 */ /* 0x000fe2000c101124 */
[----:B------:R-:W-:Y:S01]  /*4880*/  ISETP.LT.OR P3, PT, R3, 0x22, !P1 ;  /* 0x000000220300780c */ /* 0x000fe20004f61670 */
[----:B--2---:R-:W-:-:S04]  /*4890*/  @!P4 IMAD R15, R72, R22, RZ ;  /* 0x00000016480fc224 */ /* 0x004fc800078e02ff */
        /* <DEDUP_REMOVED lines=32> */
[----:B------:R-:W-:-:S02]  /*4aa0*/  ISETP.GE.AND P0, PT, R100, 0x81, PT ;  /* 0x000000816400780c */ /* 0x000fc40003f06270 */
[C---:B------:R-:W-:Y:S01]  /*4ab0*/  ISETP.LT.OR P5, PT, R3.reuse, 0x39, !P1 ;  /* 0x000000390300780c */ /* 0x040fe20004fa1670 */
[----:B------:R-:W-:Y:S01]  /*4ac0*/  @!P3 STG.E.U8 desc[UR36][R6.64+0x31], R83 ;  /* 0x000031530600b986 */ /* 0x000fe2000c101124 */
[C---:B------:R-:W-:Y:S01]  /*4ad0*/  ISETP.LT.OR P1, PT, R3.reuse, 0x3a, !P1 ;  /* 0x0000003a0300780c */ /* 0x040fe20004f21670 */
[----:B--2---:R-:W-:Y:S01]  /*4ae0*/  @!P4 IMAD R15, R84, R22, RZ ;  /* 0x00000016540fc224 */ /* 0x004fe200078e02ff */
[----:B------:R-:W-:-:S03]  /*4af0*/  ISETP.LT.OR P3, PT, R3, 0x1, !P0 ;  /* 0x000000010300780c */ /* 0x000fc60004761670 */
[----:B------:R-:W-:Y:S01]  /*4b00*/  @!P2 IMAD R85, R85, R22, RZ ;  /* 0x000000165555a224 */ /* 0x000fe200078e02ff */
[----:B------:R-:W-:Y:S01]  /*4b10*/  @!P4 STG.E.U8 desc[UR36][R92.64+0x38], R15 ;  /* 0x0000380f5c00c986 */ /* 0x000fe2000c101124 */
[----:B------:R-:W-:-:S03]  /*4b20*/  ISETP.LT.OR P4, PT, R3, 0x2, !P0 ;  /* 0x000000020300780c */ /* 0x000fc60004781670 */
[----:B------:R-:W-:Y:S01]  /*4b30*/  @!P2 STG.E.U8 desc[UR36][R92.64+0x39], R85 ;  /* 0x000039555c00a986 */ /* 0x000fe2000c101124 */
[-C--:B0-----:R-:W-:Y:S01]  /*4b40*/  @!P5 IMAD R5, R86, R22.reuse, RZ ;  /* 0x000000165605d224 */ /* 0x081fe200078e02ff */
[----:B------:R-:W-:Y:S01]  /*4b50*/  ISETP.GE.AND P2, PT, R100, 0x89, PT ;  /* 0x000000896400780c */ /* 0x000fe20003f46270 */
[-C--:B------:R-:W-:Y:S02]  /*4b60*/  @!P1 IMAD R87, R87, R22.reuse, RZ ;  /* 0x0000001657579224 */ /* 0x080fe400078e02ff */
[----:B-1----:R-:W-:Y:S01]  /*4b70*/  @!P3 IMAD R13, R24, R22, RZ ;  /* 0x00000016180db224 */ /* 0x002fe200078e02ff */
[----:B------:R0:W-:Y:S01]  /*4b80*/  @!P5 STG.E.U8 desc[UR36][R6.64+0x38], R5 ;  /* 0x000038050600d986 */ /* 0x0001e2000c101124 */
[----:B------:R-:W-:-:S03]  /*4b90*/  ISETP.LT.OR P5, PT, R3, 0x1, !P2 ;  /* 0x000000010300780c */ /* 0x000fc600057a1670 */
[----:B------:R-:W-:Y:S01]  /*4ba0*/  @!P4 IMAD R25, R25, R22, RZ ;  /* 0x000000161919c224 */ /* 0x000fe200078e02ff */
[----:B------:R-:W-:Y:S01]  /*4bb0*/  @!P1 STG.E.U8 desc[UR36][R6.64+0x39], R87 ;  /* 0x0000395706009986 */ /* 0x000fe2000c101124 */
[----:B------:R-:W-:-:S03]  /*4bc0*/  ISETP.LT.OR P1, PT, R3, 0x2, !P2 ;  /* 0x000000020300780c */ /* 0x000fc60005721670 */
[----:B------:R-:W-:Y:S01]  /*4bd0*/  @!P3 STG.E.U8 desc[UR36][R8.64], R13 ;  /* 0x0000000d0800b986 */ /* 0x000fe2000c101124 */
[----:B------:R-:W-:-:S03]  /*4be0*/  ISETP.LT.OR P3, PT, R3, 0x9, !P0 ;  /* 0x000000090300780c */ /* 0x000fc60004761670 */
[----:B------:R-:W-:Y:S01]  /*4bf0*/  @!P4 STG.E.U8 desc[UR36][R8.64+0x1], R25 ;  /* 0x000001190800c986 */ /* 0x000fe2000c101124 */
[----:B------:R-:W-:Y:S01]  /*4c00*/  ISETP.LT.OR P4, PT, R3, 0xa, !P0 ;  /* 0x0000000a0300780c */ /* 0x000fe20004781670 */
[----:B0-----:R-:W-:-:S04]  /*4c10*/  @!P5 IMAD R5, R26, R22, RZ ;  /* 0x000000161a05d224 */ /* 0x001fc800078e02ff */
[-C--:B------:R-:W-:Y:S01]  /*4c20*/  @!P1 IMAD R27, R27, R22.reuse, RZ ;  /* 0x000000161b1b9224 */ /* 0x080fe200078e02ff */
[----:B------:R0:W-:Y:S01]  /*4c30*/  @!P5 STG.E.U8 desc[UR36][R10.64], R5 ;  /* 0x000000050a00d986 */ /* 0x0001e2000c101124 */
[C---:B------:R-:W-:Y:S02]  /*4c40*/  ISETP.LT.OR P5, PT, R3.reuse, 0x9, !P2 ;  /* 0x000000090300780c */ /* 0x040fe400057a1670 */
[-C--:B------:R-:W-:Y:S01]  /*4c50*/  @!P3 IMAD R15, R28, R22.reuse, RZ ;  /* 0x000000161c0fb224 */ /* 0x080fe200078e02ff */
[----:B------:R-:W-:Y:S01]  /*4c60*/  @!P1 STG.E.U8 desc[UR36][R10.64+0x1], R27 ;  /* 0x0000011b0a009986 */ /* 0x000fe2000c101124 */
[----:B------:R-:W-:Y:S02]  /*4c70*/  ISETP.LT.OR P1, PT, R3, 0xa, !P2 ;  /* 0x0000000a0300780c */ /* 0x000fe40005721670 */
[----:B------:R-:W-:Y:S01]  /*4c80*/  @!P4 IMAD R29, R29, R22, RZ ;  /* 0x000000161d1dc224 */ /* 0x000fe200078e02ff */
        /* <DEDUP_REMOVED lines=40> */
[----:B-1----:R-:W-:-:S04]  /*4f10*/  @!P5 IMAD R13, R42, R22, RZ ;  /* 0x000000162a0dd224 */ /* 0x002fc800078e02ff */
        /* <DEDUP_REMOVED lines=12> */
[----:B------:R-:W-:-:S04]  /*4fe0*/  @!P1 IMAD R7, R46, R22, RZ ;  /* 0x000000162e079224 */ /* 0x000fc800078e02ff */
[-C--:B------:R-:W-:Y:S01]  /*4ff0*/  @!P3 IMAD R47, R47, R22.reuse, RZ ;  /* 0x000000162f2fb224 */ /* 0x080fe200078e02ff */
[----:B------:R1:W-:Y:S01]  /*5000*/  @!P1 STG.E.U8 desc[UR36][R10.64+0x28], R7 ;  /* 0x000028070a009986 */ /* 0x0003e2000c101124 */
[----:B------:R-:W-:Y:S02]  /*5010*/  ISETP.LT.OR P1, PT, R3, 0x31, !P2 ;  /* 0x000000310300780c */ /* 0x000fe40005721670 */
[----:B------:R-:W-:Y:S01]  /*5020*/  @!P4 IMAD R49, R49, R22, RZ ;  /* 0x000000163131c224 */ /* 0x000fe200078e02ff */
[----:B------:R2:W-:Y:S01]  /*5030*/  @!P3 STG.E.U8 desc[UR36][R10.64+0x29], R47 ;  /* 0x0000292f0a00b986 */ /* 0x0005e2000c101124 */
[C---:B------:R-:W-:Y:S02]  /*5040*/  ISETP.LT.OR P3, PT, R3.reuse, 0x39, !P0 ;  /* 0x000000390300780c */ /* 0x040fe40004761670 */
[C---:B------:R-:W-:Y:S01]  /*5050*/  ISETP.LT.OR P0, PT, R3.reuse, 0x3a, !P0 ;  /* 0x0000003a0300780c */ /* 0x040fe20004701670 */
[----:B------:R2:W-:Y:S01]  /*5060*/  @!P4 STG.E.U8 desc[UR36][R8.64+0x31], R49 ;  /* 0x000031310800c986 */ /* 0x0005e2000c101124 */
[----:B------:R-:W-:-:S03]  /*5070*/  ISETP.LT.OR P4, PT, R3, 0x32, !P2 ;  /* 0x000000320300780c */ /* 0x000fc60005781670 */
[----:B------:R2:W-:Y:S01]  /*5080*/  @!P5 STG.E.U8 desc[UR36][R8.64+0x30], R13 ;  /* 0x0000300d0800d986 */ /* 0x0005e2000c101124 */
[C---:B------:R-:W-:Y:S02]  /*5090*/  ISETP.LT.OR P5, PT, R3.reuse, 0x39, !P2 ;  /* 0x000000390300780c */ /* 0x040fe400057a1670 */
[----:B------:R-:W-:Y:S01]  /*50a0*/  ISETP.LT.OR P2, PT, R3, 0x3a, !P2 ;  /* 0x0000003a0300780c */ /* 0x000fe20005741670 */
[-C--:B------:R-:W-:Y:S02]  /*50b0*/  @!P1 IMAD R3, R50, R22.reuse, RZ ;  /* 0x0000001632039224 */ /* 0x080fe400078e02ff */
[-C--:B0-----:R-:W-:Y:S02]  /*50c0*/  @!P3 IMAD R5, R52, R22.reuse, RZ ;  /* 0x000000163405b224 */ /* 0x081fe400078e02ff */
[-C--:B------:R-:W-:Y:S01]  /*50d0*/  @!P0 IMAD R53, R53, R22.reuse, RZ ;  /* 0x0000001635358224 */ /* 0x080fe200078e02ff */
[----:B------:R2:W-:Y:S01]  /*50e0*/  @!P1 STG.E.U8 desc[UR36][R10.64+0x30], R3 ;  /* 0x000030030a009986 */ /* 0x0005e2000c101124 */
[----:B------:R-:W-:-:S04]  /*50f0*/  @!P4 IMAD R51, R51, R22, RZ ;  /* 0x000000163333c224 */ /* 0x000fc800078e02ff */
[-C--:B-1----:R-:W-:Y:S01]  /*5100*/  @!P5 IMAD R7, R54, R22.reuse, RZ ;  /* 0x000000163607d224 */ /* 0x082fe200078e02ff */
[----:B------:R2:W-:Y:S01]  /*5110*/  @!P4 STG.E.U8 desc[UR36][R10.64+0x31], R51 ;  /* 0x000031330a00c986 */ /* 0x0005e2000c101124 */
[----:B------:R-:W-:-:S03]  /*5120*/  @!P2 IMAD R55, R55, R22, RZ ;  /* 0x000000163737a224 */ /* 0x000fc600078e02ff */
[----:B------:R2:W-:Y:S04]  /*5130*/  @!P3 STG.E.U8 desc[UR36][R8.64+0x38], R5 ;  /* 0x000038050800b986 */ /* 0x0005e8000c101124 */
[----:B------:R2:W-:Y:S04]  /*5140*/  @!P0 STG.E.U8 desc[UR36][R8.64+0x39], R53 ;  /* 0x0000393508008986 */ /* 0x0005e8000c101124 */
[----:B------:R2:W-:Y:S04]  /*5150*/  @!P5 STG.E.U8 desc[UR36][R10.64+0x38], R7 ;  /* 0x000038070a00d986 */ /* 0x0005e8000c101124 */
[----:B------:R2:W-:Y:S02]  /*5160*/  @!P2 STG.E.U8 desc[UR36][R10.64+0x39], R55 ;  /* 0x000039370a00a986 */ /* 0x0005e4000c101124 */
.L_x_159:
[----:B------:R-:W-:Y:S05]  /*5170*/  BSYNC B0 ;  /* 0x0000000000007941 */ /* 0x000fea0003800000 */
.L_x_29:
[----:B------:R-:W-:Y:S01]  /*5180*/  ULDC UR4, c[0x0][0xc] ;  /* 0x0000030000047ab9 */ /* 0x000fe20000000800 */
[----:B------:R-:W-:Y:S01]  /*5190*/  ULDC UR5, c[0x0][0x10] ;  /* 0x0000040000057ab9 */ /* 0x000fe20000000800 */
[----:B--2---:R-:W2:Y:S01]  /*51a0*/  LDC R3, c[0x0][0x14] ;  /* 0x00000500ff037b82 */ /* 0x004ea20000000800 */
[----:B------:R-:W-:Y:S01]  /*51b0*/  UIMAD.WIDE.U32 UR4, UR4, UR5, URZ ;  /* 0x00000005040472a5 */ /* 0x000fe2000f8e003f */
[----:B------:R-:W-:Y:S02]  /*51c0*/  IMAD.MOV.U32 R91, RZ, RZ, -0x1 ;  /* 0xffffffffff5b7424 */ /* 0x000fe400078e00ff */
[----:B------:R-:W-:-:S03]  /*51d0*/  IMAD.MOV.U32 R89, RZ, RZ, -0x1 ;  /* 0xffffffffff597424 */ /* 0x000fc600078e00ff */
[----:B--2---:R-:W-:-:S04]  /*51e0*/  IMAD.WIDE.U32 R16, R3, UR4, R16 ;  /* 0x0000000403107c25 */ /* 0x004fc8000f8e0010 */
[----:B------:R-:W-:Y:S01]  /*51f0*/  IMAD R3, R3, UR5, RZ ;  /* 0x0000000503037c24 */ /* 0x000fe2000f8e02ff */
[----:B------:R-:W-:Y:S02]  /*5200*/  ULDC.64 UR4, c[0x0][0x650] ;  /* 0x0001940000047ab9 */ /* 0x000fe40000000a00 */
[----:B------:R-:W-:Y:S01]  /*5210*/  ISETP.GE.U32.AND P0, PT, R16, UR4, PT ;  /* 0x0000000410007c0c */ /* 0x000fe2000bf06070 */
[--C-:B------:R-:W-:Y:S01]  /*5220*/  IMAD.IADD R17, R17, 0x1, R3.reuse ;  /* 0x0000000111117824 */ /* 0x100fe200078e0203 */
[----:B------:R-:W-:-:S04]  /*5230*/  PRMT R3, RZ, 0x7610, R3 ;  /* 0x00007610ff037816 */ /* 0x000fc80000000003 */
[----:B------:R-:W-:-:S13]  /*5240*/  ISETP.GE.U32.AND.EX P0, PT, R17, UR5, PT, P0 ;  /* 0x0000000511007c0c */ /* 0x000fda000bf06100 */
[----:B------:R-:W-:Y:S05]  /*5250*/  @P0 BRA `(.L_x_160) ;  /* 0x0000000400640947 */ /* 0x000fea0003800000 */
[----:B------:R-:W2:Y:S01]  /*5260*/  S2R R12, SR_CTAID.X ;  /* 0x00000000000c7919 */ /* 0x000ea20000002500 */
[----:B0--3--:R-:W0:Y:S01]  /*5270*/  LDC.64 R10, c[0x0][0x628] ;  /* 0x00018a00ff0a7b82 */ /* 0x009e220000000a00 */
[----:B------:R-:W-:Y:S01]  /*5280*/  ULDC UR4, c[0x0][0x150] ;  /* 0x0000540000047ab9 */ /* 0x000fe20000000800 */
[----:B------:R-:W-:Y:S01]  /*5290*/  IMAD.MOV.U32 R8, RZ, RZ, R16 ;  /* 0x000000ffff087224 */ /* 0x000fe200078e0010 */
[----:B------:R-:W3:Y:S01]  /*52a0*/  S2R R24, SR_CTAID.Y ;  /* 0x0000000000187919 */ /* 0x000ee20000002600 */
[----:B------:R-:W-:-:S04]  /*52b0*/  IMAD.MOV.U32 R9, RZ, RZ, R17 ;  /* 0x000000ffff097224 */ /* 0x000fc800078e0011 */
[----:B------:R-:W1:Y:S08]  /*52c0*/  LDC R21, c[0x0][0x144] ;  /* 0x00005100ff157b82 */ /* 0x000e700000000800 */
[----:B------:R-:W1:Y:S08]  /*52d0*/  LDC R0, c[0x0][0x630] ;  /* 0x00018c00ff007b82 */ /* 0x000e700000000800 */
[----:B------:R-:W1:Y:S01]  /*52e0*/  LDC.64 R14, c[0x0][0x620] ;  /* 0x00018800ff0e7b82 */ /* 0x000e620000000a00 */
[----:B0-----:R-:W-:-:S04]  /*52f0*/  ISETP.NE.U32.AND P0, PT, R10, RZ, PT ;  /* 0x000000ff0a00720c */ /* 0x001fc80003f05070 */
[----:B------:R-:W-:Y:S02]  /*5300*/  ISETP.NE.AND.EX P0, PT, R11, RZ, PT, P0 ;  /* 0x000000ff0b00720c */ /* 0x000fe40003f05300 */
[----:B--2---:R-:W-:-:S05]  /*5310*/  I2FP.F32.U32 R3, R12 ;  /* 0x0000000c00037245 */ /* 0x004fca0000201000 */
[----:B------:R-:W-:-:S04]  /*5320*/  FMUL R3, R3, UR4 ;  /* 0x0000000403037c20 */ /* 0x000fc80008400000 */
[----:B------:R0:W2:Y:S02]  /*5330*/  F2I.U32.TRUNC.NTZ R20, R3 ;  /* 0x0000000300147305 */ /* 0x0000a4000020f000 */
[----:B---3--:R-:W-:Y:S05]  /*5340*/  @!P0 BRA `(.L_x_161) ;  /* 0x0000000000288947 */ /* 0x008fea0003800000 */
[----:B0-----:R-:W0:Y:S02]  /*5350*/  LDC R3, c[0x0][0x634] ;  /* 0x00018d00ff037b82 */ /* 0x001e240000000800 */
        /* <DEDUP_REMOVED lines=9> */
.L_x_161:
[----:B------:R-:W3:Y:S01]  /*53f0*/  LDC.64 R28, c[0x0][0x640] ;  /* 0x00019000ff1c7b82 */ /* 0x000ee20000000a00 */
[-CC-:B-1----:R-:W-:Y:S01]  /*5400*/  SHF.R.U64 R89, R8, R0.reuse, R9.reuse ;  /* 0x0000000008597219 */ /* 0x182fe20000001209 */
[----:B--2---:R-:W-:Y:S01]  /*5410*/  IMAD.MOV R20, RZ, RZ, -R20 ;  /* 0x000000ffff147224 */ /* 0x004fe200078e0a14 */
[----:B------:R-:W-:Y:S01]  /*5420*/  SHF.R.U32.HI R0, RZ, R0, R9 ;  /* 0x00000000ff007219 */ /* 0x000fe20000011609 */
[----:B------:R-:W-:Y:S01]  /*5430*/  ULDC UR4, c[0x0][0x154] ;  /* 0x0000550000047ab9 */ /* 0x000fe20000000800 */
[----:B0-----:R-:W-:Y:S01]  /*5440*/  IADD3 R3, P0, RZ, -R89, RZ ;  /* 0x80000059ff037210 */ /* 0x001fe20007f1e0ff */
[----:B------:R-:W-:Y:S02]  /*5450*/  IMAD R21, R21, R20, R12 ;  /* 0x0000001415157224 */ /* 0x000fe400078e020c */
[----:B------:R-:W0:Y:S01]  /*5460*/  LDC R6, c[0x0][0x618] ;  /* 0x00018600ff067b82 */ /* 0x000e220000000800 */
[----:B------:R-:W-:Y:S02]  /*5470*/  IMAD.MOV.U32 R7, RZ, RZ, 0x1 ;  /* 0x00000001ff077424 */ /* 0x000fe400078e00ff */
[----:B------:R-:W-:-:S04]  /*5480*/  IMAD.X R5, RZ, RZ, ~R0, P0 ;  /* 0x000000ffff057224 */ /* 0x000fc800000e0e00 */
[-C--:B------:R-:W-:Y:S01]  /*5490*/  IMAD R0, R5, R14.reuse, RZ ;  /* 0x0000000e05007224 */ /* 0x080fe200078e02ff */
[----:B------:R-:W1:Y:S01]  /*54a0*/  LDC R8, c[0x0][0x608] ;  /* 0x00018200ff087b82 */ /* 0x000e620000000800 */
[----:B------:R-:W-:-:S04]  /*54b0*/  IMAD.WIDE.U32 R4, R3, R14, R16 ;  /* 0x0000000e03047225 */ /* 0x000fc800078e0010 */
[----:B------:R-:W-:Y:S01]  /*54c0*/  IMAD R3, R3, R15, R0 ;  /* 0x0000000f03037224 */ /* 0x000fe200078e0200 */
[----:B------:R-:W-:Y:S02]  /*54d0*/  I2FP.F32.U32 R0, R24 ;  /* 0x0000001800007245 */ /* 0x000fe40000201000 */
[----:B------:R-:W2:Y:S01]  /*54e0*/  LDC R26, c[0x0][0x658] ;  /* 0x00019600ff1a7b82 */ /* 0x000ea20000000800 */
[----:B------:R-:W-:Y:S01]  /*54f0*/  IMAD.IADD R3, R5, 0x1, R3 ;  /* 0x0000000105037824 */ /* 0x000fe200078e0203 */
[----:B---3--:R-:W-:Y:S01]  /*5500*/  ISETP.NE.U32.AND P0, PT, R28, RZ, PT ;  /* 0x000000ff1c00720c */ /* 0x008fe20003f05070 */
[----:B------:R-:W-:Y:S01]  /*5510*/  FMUL R0, R0, UR4 ;  /* 0x0000000400007c20 */ /* 0x000fe20008400000 */
[----:B------:R-:W-:Y:S02]  /*5520*/  IMAD.MOV.U32 R5, RZ, RZ, -0x1 ;  /* 0xffffffffff057424 */ /* 0x000fe400078e00ff */
[----:B------:R-:W-:Y:S01]  /*5530*/  ISETP.NE.AND.EX P0, PT, R29, RZ, PT, P0 ;  /* 0x000000ff1d00720c */ /* 0x000fe20003f05300 */
[----:B------:R3:W2:Y:S01]  /*5540*/  F2I.U32.TRUNC.NTZ R13, R0 ;  /* 0x00000000000d7305 */ /* 0x0006a2000020f000 */
[----:B------:R-:W3:Y:S01]  /*5550*/  LDC R15, c[0x0][0x148] ;  /* 0x00005200ff0f7b82 */ /* 0x000ee20000000800 */
[----:B0-----:R-:W-:-:S02]  /*5560*/  SHF.R.U64 R12, R4, R6, R3 ;  /* 0x00000006040c7219 */ /* 0x001fc40000001203 */
[----:B------:R-:W-:-:S05]  /*5570*/  SHF.R.U32.HI R3, RZ, R6, R3 ;  /* 0x00000006ff037219 */ /* 0x000fca0000011603 */
[----:B------:R-:W0:Y:S01]  /*5580*/  LDC R20, c[0x0][0x600] ;  /* 0x00018000ff147b82 */ /* 0x000e220000000800 */
[-CC-:B-1----:R-:W-:Y:S02]  /*5590*/  SHF.R.U64 R10, R12, R8.reuse, R3.reuse ;  /* 0x000000080c0a7219 */ /* 0x182fe40000001203 */
[----:B------:R-:W-:-:S05]  /*55a0*/  SHF.R.U32.HI R3, RZ, R8, R3 ;  /* 0x00000008ff037219 */ /* 0x000fca0000011603 */
[----:B------:R-:W1:Y:S01]  /*55b0*/  LDC R27, c[0x0][0x648] ;  /* 0x00019200ff1b7b82 */ /* 0x000e620000000800 */
[-C--:B--2---:R-:W-:Y:S02]  /*55c0*/  SHF.L.U32 R4, R5, R26.reuse, RZ ;  /* 0x0000001a05047219 */ /* 0x084fe400000006ff */
[-CC-:B------:R-:W-:Y:S02]  /*55d0*/  SHF.R.U64 R14, R10, R26.reuse, R3.reuse ;  /* 0x0000001a0a0e7219 */ /* 0x180fe40000001203 */
[----:B------:R-:W-:Y:S02]  /*55e0*/  SHF.R.U32.HI R5, RZ, R26, R3 ;  /* 0x0000001aff057219 */ /* 0x000fe40000011603 */
[----:B------:R-:W-:Y:S01]  /*55f0*/  LOP3.LUT R25, RZ, R4, RZ, 0x33, !PT ;  /* 0x00000004ff197212 */ /* 0x000fe200078e33ff */
[----:B------:R-:W2:Y:S01]  /*5600*/  LDC R30, c[0x0][0x638] ;  /* 0x00018e00ff1e7b82 */ /* 0x000ea20000000800 */
[----:B------:R-:W-:Y:S01]  /*5610*/  SHF.L.U32 R26, R7, R26, RZ ;  /* 0x0000001a071a7219 */ /* 0x000fe200000006ff */
[----:B------:R-:W-:-:S06]  /*5620*/  IMAD.MOV.U32 R4, RZ, RZ, R14 ;  /* 0x000000ffff047224 */ /* 0x000fcc00078e000e */
[----:B------:R-:W0:Y:S01]  /*5630*/  LDC R31, c[0x0][0x610] ;  /* 0x00018400ff1f7b82 */ /* 0x000e220000000800 */
[----:B------:R-:W-:Y:S05]  /*5640*/  @!P0 BRA `(.L_x_162) ;  /* 0x0000000000288947 */ /* 0x000fea0003800000 */
[----:B------:R-:W4:Y:S02]  /*5650*/  LDC R3, c[0x0][0x64c] ;  /* 0x00019300ff037b82 */ /* 0x000f240000000800 */
[----:B----4-:R-:W-:-:S05]  /*5660*/  IADD3 R3, P0, R14, R3, RZ ;  /* 0x000000030e037210 */ /* 0x010fca0007f1e0ff */
        /* <DEDUP_REMOVED lines=8> */
.L_x_162:
[----:B------:R-:W-:Y:S01]  /*56f0*/  ISETP.NE.AND P0, PT, R2, 0x1, PT ;  /* 0x000000010200780c */ /* 0x000fe20003f05270 */
[----:B0-----:R-:W-:Y:S01]  /*5700*/  VIADD R7, R20, 0xffffffff ;  /* 0xffffffff14077836 */ /* 0x001fe20000000000 */
[----:B-1-3--:R-:W-:Y:S01]  /*5710*/  SHF.R.U64 R0, R4, R27, R5 ;  /* 0x0000001b04007219 */ /* 0x00afe20000001205 */
[----:B------:R-:W-:Y:S01]  /*5720*/  IMAD.MOV R13, RZ, RZ, -R13 ;  /* 0x000000ffff0d7224 */ /* 0x000fe200078e0a0d */
[----:B------:R-:W-:Y:S01]  /*5730*/  LOP3.LUT R5, R10, R25, RZ, 0xc0, !PT ;  /* 0x000000190a057212 */ /* 0x000fe200078ec0ff */
[----:B------:R-:W-:Y:S01]  /*5740*/  IMAD.MOV.U32 R4, RZ, RZ, 0x1 ;  /* 0x00000001ff047424 */ /* 0x000fe200078e00ff */
[----:B------:R-:W-:Y:S01]  /*5750*/  LOP3.LUT R12, R12, R7, RZ, 0xc0, !PT ;  /* 0x000000070c0c7212 */ /* 0x000fe200078ec0ff */
[----:B------:R-:W-:Y:S02]  /*5760*/  IMAD.MOV R3, RZ, RZ, -R0 ;  /* 0x000000ffff037224 */ /* 0x000fe400078e0a00 */
[----:B------:R-:W-:Y:S02]  /*5770*/  IMAD R0, R26, R0, R5 ;  /* 0x000000001a007224 */ /* 0x000fe400078e0205 */
[----:B--2---:R-:W-:-:S02]  /*5780*/  IMAD R3, R3, R30, R14 ;  /* 0x0000001e03037224 */ /* 0x004fc400078e020e */
[----:B------:R-:W-:Y:S02]  /*5790*/  @P0 IMAD R21, R15, R13, R24 ;  /* 0x0000000d0f150224 */ /* 0x000fe400078e0218 */
[----:B------:R-:W-:Y:S01]  /*57a0*/  IMAD R5, R3, R20, R12 ;  /* 0x0000001403057224 */ /* 0x000fe200078e020c */
[----:B------:R-:W-:Y:S01]  /*57b0*/  PRMT R3, R4, 0x7610, R3 ;  /* 0x0000761004037816 */ /* 0x000fe20000000003 */
[----:B------:R-:W-:-:S05]  /*57c0*/  IMAD R0, R0, R31, R21 ;  /* 0x0000001f00007224 */ /* 0x000fca00078e0215 */
[----:B------:R-:W-:Y:S02]  /*57d0*/  SEL R91, R5, R0, !P0 ;  /* 0x00000000055b7207 */ /* 0x000fe40004000000 */
[----:B------:R-:W-:-:S07]  /*57e0*/  SEL R0, R0, R5, !P0 ;  /* 0x0000000500007207 */ /* 0x000fce0004000000 */
.L_x_160:
[----:B------:R-:W-:Y:S01]  /*57f0*/  LOP3.LUT P0, RZ, R3, 0xff, RZ, 0xc0, !PT ;  /* 0x000000ff03ff7812 */ /* 0x000fe2000780c0ff */
[----:B------:R-:W-:-:S12]  /*5800*/  IMAD.MOV.U32 R90, RZ, RZ, R0 ;  /* 0x000000ffff5a7224 */ /* 0x000fd800078e0000 */
[----:B------:R-:W-:Y:S05]  /*5810*/  @P0 BRA `(.L_x_163) ;  /* 0xffffffb8005c0947 */ /* 0x000fea000383ffff */
[----:B------:R-:W-:Y:S05]  /*5820*/  EXIT ;  /* 0x000000000000794d */ /* 0x000fea0003800000 */
.L_x_4:
[----:B0-----:R-:W-:Y:S01]  /*5830*/  ULDC.64 UR4, c[0x0][0x650] ;  /* 0x0001940000047ab9 */ /* 0x001fe20000000a00 */
        /* <DEDUP_REMOVED lines=25> */
.L_x_165:
[--C-:B------:R-:W-:Y:S01]  /*59d0*/  SHF.R.U64 R12, R10, R14, R11.reuse ;  /* 0x0000000e0a0c7219 */ /* 0x100fe2000000120b */
[----:B------:R-:W0:Y:S01]  /*59e0*/  LDC R22, c[0x0][0x618] ;  /* 0x00018600ff167b82 */ /* 0x000e220000000800 */
[----:B------:R-:W-:Y:S01]  /*59f0*/  I2FP.F32.U32 R6, R4 ;  /* 0x0000000400067245 */ /* 0x000fe20000201000 */
[----:B------:R-:W-:Y:S01]  /*5a00*/  ULDC UR4, c[0x0][0x150] ;  /* 0x0000540000047ab9 */ /* 0x000fe20000000800 */
[----:B------:R-:W-:Y:S02]  /*5a10*/  SHF.R.U32.HI R5, RZ, R14, R11 ;  /* 0x0000000eff057219 */ /* 0x000fe4000001160b */
[----:B------:R-:W-:Y:S01]  /*5a20*/  IADD3 R9, P0, RZ, -R12, RZ ;  /* 0x8000000cff097210 */ /* 0x000fe20007f1e0ff */
[----:B------:R-:W-:Y:S01]  /*5a30*/  FMUL R11, R6, UR4 ;  /* 0x00000004060b7c20 */ /* 0x000fe20008400000 */
[----:B------:R-:W-:Y:S01]  /*5a40*/  ULDC UR4, c[0x0][0x154] ;  /* 0x0000550000047ab9 */ /* 0x000fe20000000800 */
[----:B------:R-:W1:Y:S02]  /*5a50*/  LDC.64 R24, c[0x0][0x640] ;  /* 0x00019000ff187b82 */ /* 0x000e640000000a00 */
[----:B------:R-:W-:-:S02]  /*5a60*/  IMAD.X R5, RZ, RZ, ~R5, P0 ;  /* 0x000000ffff057224 */ /* 0x000fc400000e0e05 */
[----:B------:R-:W2:Y:S01]  /*5a70*/  F2I.U32.TRUNC.NTZ R11, R11 ;  /* 0x0000000b000b7305 */ /* 0x000ea2000020f000 */
[----:B------:R-:W-:-:S03]  /*5a80*/  IMAD.WIDE.U32 R6, R9, R20, R16 ;  /* 0x0000001409067225 */ /* 0x000fc600078e0010 */
[----:B------:R-:W3:Y:S01]  /*5a90*/  LDC R13, c[0x0][0x144] ;  /* 0x00005100ff0d7b82 */ /* 0x000ee20000000800 */
[----:B------:R-:W-:-:S04]  /*5aa0*/  IMAD R8, R5, R20, RZ ;  /* 0x0000001405087224 */ /* 0x000fc800078e02ff */
[----:B------:R-:W-:Y:S02]  /*5ab0*/  IMAD R5, R9, R21, R8 ;  /* 0x0000001509057224 */ /* 0x000fe400078e0208 */
[----:B------:R-:W-:Y:S01]  /*5ac0*/  IMAD.MOV.U32 R8, RZ, RZ, -0x1 ;  /* 0xffffffffff087424 */ /* 0x000fe200078e00ff */
[----:B------:R-:W4:Y:S01]  /*5ad0*/  LDC R14, c[0x0][0x608] ;  /* 0x00018200ff0e7b82 */ /* 0x000f220000000800 */
[----:B------:R-:W-:Y:S01]  /*5ae0*/  IMAD.IADD R5, R7, 0x1, R5 ;  /* 0x0000000107057824 */ /* 0x000fe200078e0205 */
[----:B------:R-:W-:-:S04]  /*5af0*/  I2FP.F32.U32 R7, R3 ;  /* 0x0000000300077245 */ /* 0x000fc80000201000 */
[-C--:B0-----:R-:W-:Y:S01]  /*5b00*/  SHF.R.U64 R10, R6, R22.reuse, R5 ;  /* 0x00000016060a7219 */ /* 0x081fe20000001205 */
[----:B--2---:R-:W-:Y:S01]  /*5b10*/  IMAD.MOV R6, RZ, RZ, -R11 ;  /* 0x000000ffff067224 */ /* 0x004fe200078e0a0b */
[----:B------:R-:W0:Y:S01]  /*5b20*/  LDC R9, c[0x0][0x658] ;  /* 0x00019600ff097b82 */ /* 0x000e220000000800 */
[----:B-1----:R-:W-:Y:S01]  /*5b30*/  ISETP.NE.U32.AND P0, PT, R24, RZ, PT ;  /* 0x000000ff1800720c */ /* 0x002fe20003f05070 */
[----:B------:R-:W-:Y:S01]  /*5b40*/  FMUL R7, R7, UR4 ;  /* 0x0000000407077c20 */ /* 0x000fe20008400000 */
[----:B------:R-:W-:Y:S02]  /*5b50*/  SHF.R.U32.HI R5, RZ, R22, R5 ;  /* 0x00000016ff057219 */ /* 0x000fe40000011605 */
[----:B------:R-:W-:-:S03]  /*5b60*/  ISETP.NE.AND.EX P0, PT, R25, RZ, PT, P0 ;  /* 0x000000ff1900720c */ /* 0x000fc60003f05300 */
[----:B------:R-:W1:Y:S01]  /*5b70*/  LDC R20, c[0x0][0x148] ;  /* 0x00005200ff147b82 */ /* 0x000e620000000800 */
[----:B---3--:R-:W-:Y:S02]  /*5b80*/  IMAD R23, R13, R6, R4 ;  /* 0x000000060d177224 */ /* 0x008fe400078e0204 */
[----:B------:R-:W-:-:S05]  /*5b90*/  IMAD.MOV.U32 R6, RZ, RZ, 0x1 ;  /* 0x00000001ff067424 */ /* 0x000fca00078e00ff */
[----:B------:R-:W2:Y:S01]  /*5ba0*/  LDC R21, c[0x0][0x600] ;  /* 0x00018000ff157b82 */ /* 0x000ea20000000800 */
[-CC-:B----4-:R-:W-:Y:S02]  /*5bb0*/  SHF.R.U64 R13, R10, R14.reuse, R5.reuse ;  /* 0x0000000e0a0d7219 */ /* 0x190fe40000001205 */
[----:B------:R-:W-:Y:S02]  /*5bc0*/  SHF.R.U32.HI R4, RZ, R14, R5 ;  /* 0x0000000eff047219 */ /* 0x000fe40000011605 */
[----:B------:R3:W4:Y:S03]  /*5bd0*/  F2I.U32.TRUNC.NTZ R14, R7 ;  /* 0x00000007000e7305 */ /* 0x000726000020f000 */
[----:B------:R-:W1:Y:S01]  /*5be0*/  LDC R26, c[0x0][0x648] ;  /* 0x00019200ff1a7b82 */ /* 0x000e620000000800 */
[-C--:B0-----:R-:W-:Y:S02]  /*5bf0*/  SHF.R.U64 R15, R13, R9.reuse, R4 ;  /* 0x000000090d0f7219 */ /* 0x081fe40000001204 */
[----:B------:R-:W-:-:S02]  /*5c00*/  SHF.L.U32 R8, R8, R9, RZ ;  /* 0x0000000908087219 */ /* 0x000fc400000006ff */
[-C--:B------:R-:W-:Y:S01]  /*5c10*/  SHF.R.U32.HI R5, RZ, R9.reuse, R4 ;  /* 0x00000009ff057219 */ /* 0x080fe20000011604 */
[----:B------:R-:W-:Y:S01]  /*5c20*/  IMAD.MOV.U32 R4, RZ, RZ, R15 ;  /* 0x000000ffff047224 */ /* 0x000fe200078e000f */
[----:B------:R-:W-:Y:S01]  /*5c30*/  SHF.L.U32 R22, R6, R9, RZ ;  /* 0x0000000906167219 */ /* 0x000fe200000006ff */
[----:B------:R-:W0:Y:S01]  /*5c40*/  LDC R27, c[0x0][0x638] ;  /* 0x00018e00ff1b7b82 */ /* 0x000e220000000800 */
[----:B------:R-:W-:-:S07]  /*5c50*/  LOP3.LUT R28, RZ, R8, RZ, 0x33, !PT ;  /* 0x00000008ff1c7212 */ /* 0x000fce00078e33ff */
        /* <DEDUP_REMOVED lines=12> */
.L_x_166:
[----:B------:R-:W-:Y:S01]  /*5d20*/  ISETP.NE.AND P0, PT, R2, 0x1, PT ;  /* 0x000000010200780c */ /* 0x000fe20003f05270 */
[----:B--2---:R-:W-:Y:S01]  /*5d30*/  VIADD R7, R21, 0xffffffff ;  /* 0xffffffff15077836 */ /* 0x004fe20000000000 */
[----:B-1----:R-:W-:Y:S01]  /*5d40*/  SHF.R.U64 R5, R4, R26, R5 ;  /* 0x0000001a04057219 */ /* 0x002fe20000001205 */
[----:B------:R-:W-:Y:S01]  /*5d50*/  IMAD.MOV R14, RZ, RZ, -R14 ;  /* 0x000000ffff0e7224 */ /* 0x000fe200078e0a0e */
[----:B------:R-:W-:Y:S01]  /*5d60*/  LOP3.LUT R4, R13, R28, RZ, 0xc0, !PT ;  /* 0x0000001c0d047212 */ /* 0x000fe200078ec0ff */
[----:B------:R-:W-:Y:S01]  /*5d70*/  IMAD.MOV.U32 R8, RZ, RZ, R12 ;  /* 0x000000ffff087224 */ /* 0x000fe200078e000c */
[----:B------:R-:W-:Y:S01]  /*5d80*/  LOP3.LUT R10, R10, R7, RZ, 0xc0, !PT ;  /* 0x000000070a0a7212 */ /* 0x000fe200078ec0ff */
[----:B------:R-:W-:Y:S02]  /*5d90*/  IMAD.MOV R6, RZ, RZ, -R5 ;  /* 0x000000ffff067224 */ /* 0x000fe400078e0a05 */
[----:B------:R-:W-:-:S04]  /*5da0*/  IMAD R4, R22, R5, R4 ;  /* 0x0000000516047224 */ /* 0x000fc800078e0204 */
[----:B------:R-:W-:Y:S02]  /*5db0*/  @P0 IMAD R23, R20, R14, R3 ;  /* 0x0000000e14170224 */ /* 0x000fe400078e0203 */
[----:B0-----:R-:W-:Y:S02]  /*5dc0*/  IMAD R3, R6, R27, R15 ;  /* 0x0000001b06037224 */ /* 0x001fe400078e020f */
[----:B------:R-:W-:Y:S02]  /*5dd0*/  IMAD R7, R4, R29, R23 ;  /* 0x0000001d04077224 */ /* 0x000fe400078e0217 */
[----:B------:R-:W-:Y:S02]  /*5de0*/  IMAD R4, R3, R21, R10 ;  /* 0x0000001503047224 */ /* 0x000fe400078e020a */
[----:B------:R-:W-:-:S03]  /*5df0*/  IMAD.MOV.U32 R6, RZ, RZ, 0x1 ;  /* 0x00000001ff067424 */ /* 0x000fc600078e00ff */
[----:B------:R-:W-:Y:S02]  /*5e00*/  SEL R9, R4, R7, !P0 ;  /* 0x0000000704097207 */ /* 0x000fe40004000000 */
[----:B------:R-:W-:-:S07]  /*5e10*/  SEL R7, R7, R4, !P0 ;  /* 0x0000000407077207 */ /* 0x000fce0004000000 */
.L_x_164:
[----:B------:R-:W-:-:S08]  /*5e20*/  NOP ;  /* 0x0000000000007918 */ /* 0x000fd00000000000 */
[----:B------:R-:W0:-:S00]  /*5e30*/  USETMAXREG.DEALLOC.CTAPOOL 0x28 ;  /* 0x00000028000079c8 */ /* 0x000e0000080e0500 */
[----:B0-----:R-:W-:-:S13]  /*5e40*/  ISETP.NE.AND P0, PT, R0, RZ, PT ;  /* 0x000000ff0000720c */ /* 0x001fda0003f05270 */
[----:B------:R-:W-:Y:S05]  /*5e50*/  @P0 EXIT ;  /* 0x000000000000094d */ /* 0x000fea0003800000 */
[----:B------:R-:W-:Y:S01]  /*5e60*/  LOP3.LUT P0, RZ, R6, 0xff, RZ, 0xc0, !PT ;  /* 0x000000ff06ff7812 */ /* 0x000fe2000780c0ff */
[----:B------:R-:W-:Y:S02]  /*5e70*/  IMAD.MOV.U32 R0, RZ, RZ, 0x1 ;  /* 0x00000001ff007424 */ /* 0x000fe400078e00ff */
[----:B------:R-:W-:-:S10]  /*5e80*/  IMAD.MOV.U32 R12, RZ, RZ, RZ ;  /* 0x000000ffff0c7224 */ /* 0x000fd400078e00ff */
[----:B------:R-:W-:Y:S05]  /*5e90*/  @!P0 BRA `(.L_x_167) ;  /* 0x0000000c00308947 */ /* 0x000fea0003800000 */
[----:B------:R-:W0:Y:S01]  /*5ea0*/  LDC R0, c[0x0][0x28c] ;  /* 0x0000a300ff007b82 */ /* 0x000e220000000800 */
[----:B------:R-:W-:Y:S01]  /*5eb0*/  ULDC UR5, c[0x0][0x600] ;  /* 0x0001800000057ab9 */ /* 0x000fe20000000800 */
[----:B------:R-:W-:Y:S01]  /*5ec0*/  ULDC UR4, c[0x0][0xc] ;  /* 0x0000030000047ab9 */ /* 0x000fe20000000800 */
[----:B------:R-:W-:Y:S01]  /*5ed0*/  UIADD3 UR16, UR5, -0x1, URZ ;  /* 0xffffffff05107890 */ /* 0x000fe2000fffe03f */
[C---:B------:R-:W-:Y:S01]  /*5ee0*/  LOP3.LUT P2, RZ, R18.reuse, 0x7f, RZ, 0xc0, !PT ;  /* 0x0000007f12ff7812 */ /* 0x040fe2000784c0ff */
[----:B------:R-:W-:Y:S01]  /*5ef0*/  ULDC UR6, c[0x0][0x658] ;  /* 0x0001960000067ab9 */ /* 0x000fe20000000800 */
[----:B------:R-:W-:Y:S01]  /*5f00*/  ULDC UR5, c[0x0][0x10] ;  /* 0x0000040000057ab9 */ /* 0x000fe20000000800 */
[----:B------:R-:W-:Y:S01]  /*5f10*/  UMOV UR7, 0xffffffff ;  /* 0xffffffff00077882 */ /* 0x000fe20000000000 */
[----:B------:R-:W-:Y:S01]  /*5f20*/  UMOV UR8, 0x1 ;  /* 0x0000000100087882 */ /* 0x000fe20000000000 */
[----:B------:R-:W-:Y:S01]  /*5f30*/  UIMAD.WIDE.U32 UR4, UR4, UR5, URZ ;  /* 0x00000005040472a5 */ /* 0x000fe2000f8e003f */
[----:B------:R-:W-:Y:S01]  /*5f40*/  LOP3.LUT P0, RZ, R18, 0x1f, RZ, 0xc0, !PT ;  /* 0x0000001f12ff7812 */ /* 0x000fe2000780c0ff */
[----:B------:R-:W-:Y:S01]  /*5f50*/  USHF.L.U32 UR7, UR7, UR6, URZ ;  /* 0x0000000607077299 */ /* 0x000fe2000800063f */
[----:B------:R-:W-:Y:S01]  /*5f60*/  BSSY B0, `(.L_x_167) ;  /* 0x00000bf000007945 */ /* 0x000fe20003800000 */
[----:B------:R-:W-:Y:S01]  /*5f70*/  USHF.L.U32 UR18, UR8, UR6, URZ ;  /* 0x0000000608127299 */ /* 0x000fe2000800063f */
[----:B------:R-:W-:Y:S01]  /*5f80*/  IMAD.MOV.U32 R13, RZ, RZ, 0x1 ;  /* 0x00000001ff0d7424 */ /* 0x000fe200078e00ff */
[----:B------:R-:W-:Y:S01]  /*5f90*/  LOP3.LUT R11, R19, 0x2, RZ, 0xfc, !PT ;  /* 0x00000002130b7812 */ /* 0x000fe200078efcff */
[----:B------:R-:W-:Y:S01]  /*5fa0*/  ULDC UR6, c[0x0][0x14] ;  /* 0x0000050000067ab9 */ /* 0x000fe20000000800 */
[----:B------:R-:W-:Y:S01]  /*5fb0*/  PLOP3.LUT P0, PT, P0, P2, PT, 0x8a, 0x0 ;  /* 0x000000000000781c */ /* 0x000fe20000705172 */
[----:B------:R-:W-:Y:S01]  /*5fc0*/  UIMAD.WIDE.U32 UR20, UR4, UR6, URZ ;  /* 0x00000006041472a5 */ /* 0x000fe2000f8e003f */
[----:B------:R-:W-:Y:S01]  /*5fd0*/  IMAD.MOV.U32 R12, RZ, RZ, RZ ;  /* 0x000000ffff0c7224 */ /* 0x000fe200078e00ff */
[----:B------:R-:W-:-:S02]  /*5fe0*/  UIMAD UR13, UR5, UR6, URZ ;  /* 0x00000006050d72a4 */ /* 0x000fc4000f8e023f */
[----:B------:R-:W-:Y:S01]  /*5ff0*/  ULOP3.LUT UR17, URZ, UR7, URZ, 0x33, !UPT ;  /* 0x000000073f117292 */ /* 0x000fe2000f8e333f */
[----:B0-----:R-:W-:Y:S01]  /*6000*/  VIADD R0, R0, 0x1f ;  /* 0x0000001f00007836 */ /* 0x001fe20000000000 */
[----:B------:R-:W-:Y:S01]  /*6010*/  UIADD3 UR13, UR21, UR13, URZ ;  /* 0x0000000d150d7290 */ /* 0x000fe2000fffe03f */
[----:B------:R-:W-:-:S03]  /*6020*/  ULDC.64 UR22, c[0x0][0x198] ;  /* 0x0000660000167ab9 */ /* 0x000fc60000000a00 */
[----:B------:R-:W-:-:S04]  /*6030*/  SHF.R.S32.HI R3, RZ, 0x1f, R0 ;  /* 0x0000001fff037819 */ /* 0x000fc80000011400 */
[----:B------:R-:W-:Y:S01]  /*6040*/  LEA.HI R3, R3, R0, RZ, 0x5 ;  /* 0x0000000003037211 */ /* 0x000fe200078f28ff */
[----:B------:R-:W-:-:S03]  /*6050*/  IMAD.MOV.U32 R0, RZ, RZ, 0x1 ;  /* 0x00000001ff007424 */ /* 0x000fc600078e00ff */
[----:B------:R-:W-:-:S05]  /*6060*/  SHF.R.S32.HI R3, RZ, 0x5, R3 ;  /* 0x00000005ff037819 */ /* 0x000fca0000011403 */
[----:B------:R-:W-:-:S07]  /*6070*/  VIADD R10, R3, 0x1 ;  /* 0x00000001030a7836 */ /* 0x000fce0000000000 */
.L_x_179:
[----:B------:R-:W-:-:S03]  /*6080*/  UMOV UR4, 0xffffffff ;  /* 0xffffffff00047882 */ /* 0x000fc60000000000 */
[----:B------:R-:W-:Y:S05]  /*6090*/  BRA.DIV UR4, `(.L_x_168) ;  /* 0x0000001a04207947 */ /* 0x000fea000b800000 */
[----:B------:R-:W-:-:S13]  /*60a0*/  ELECT P6, URZ, PT ;  /* 0x00000000003f782f */ /* 0x000fda00038c0000 */
.L_x_208:
[----:B------:R-:W0:Y:S01]  /*60b0*/  LDC R4, c[0x0][0x28c] ;  /* 0x0000a300ff047b82 */ /* 0x000e220000000800 */
[----:B------:R-:W-:Y:S01]  /*60c0*/  BSSY B1, `(.L_x_169) ;  /* 0x0000037000017945 */ /* 0x000fe20003800000 */
[----:B0-----:R-:W-:-:S13]  /*60d0*/  ISETP.LT.OR P6, PT, R4, 0x1, !P6 ;  /* 0x000000010400780c */ /* 0x001fda00077c1670 */
[----:B------:R-:W-:Y:S05]  /*60e0*/  @P6 BRA `(.L_x_170) ;  /* 0x0000000000d06947 */ /* 0x000fea0003800000 */
[----:B------:R-:W-:Y:S02]  /*60f0*/  IMAD.SHL.U32 R15, R9, 0x40, RZ ;  /* 0x00000040090f7824 */ /* 0x000fe400078e00ff */
[----:B------:R-:W-:Y:S02]  /*6100*/  IMAD.SHL.U32 R18, R7, 0x100, RZ ;  /* 0x0000010007127824 */ /* 0x000fe400078e00ff */
[----:B------:R-:W-:Y:S02]  /*6110*/  IMAD.MOV.U32 R20, RZ, RZ, RZ ;  /* 0x000000ffff147224 */ /* 0x000fe400078e00ff */
[----:B------:R-:W-:Y:S02]  /*6120*/  IMAD.MOV.U32 R4, RZ, RZ, R10 ;  /* 0x000000ffff047224 */ /* 0x000fe400078e000a */
[----:B------:R-:W-:Y:S02]  /*6130*/  IMAD.MOV.U32 R5, RZ, RZ, R0 ;  /* 0x000000ffff057224 */ /* 0x000fe400078e0000 */
[----:B------:R-:W-:-:S07]  /*6140*/  IMAD.MOV.U32 R6, RZ, RZ, R12 ;  /* 0x000000ffff067224 */ /* 0x000fce00078e000c */
.L_x_174:
[----:B------:R-:W0:Y:S01]  /*6150*/  S2R R14, SR_CgaCtaId ;  /* 0x00000000000e7919 */ /* 0x000e220000008800 */
[----:B------:R-:W-:Y:S01]  /*6160*/  MOV R7, 0x400 ;  /* 0x0000040000077802 */ /* 0x000fe20000000f00 */
[----:B------:R-:W1:Y:S03]  /*6170*/  @!P2 LDC R9, c[0x0][0x500] ;  /* 0x00014000ff09ab82 */ /* 0x000e660000000800 */
[----:B0-----:R-:W-:Y:S02]  /*6180*/  LEA R21, R14, R7, 0x18 ;  /* 0x000000070e157211 */ /* 0x001fe400078ec0ff */
[----:B------:R-:W-:-:S03]  /*6190*/  SHF.L.U32 R7, R5, 0x1f, RZ ;  /* 0x0000001f05077819 */ /* 0x000fc600000006ff */
[----:B------:R-:W-:-:S04]  /*61a0*/  IMAD R14, R6, 0x8, R21 ;  /* 0x00000008060e7824 */ /* 0x000fc800078e0215 */
[----:B------:R-:W0:Y:S02]  /*61b0*/  SYNCS.PHASECHK.TRANS64.TRYWAIT P1, [R14+URZ+0xb0], R7 ;  /* 0x0000b0070e0075a7 */ /* 0x000e24000802017f */
[----:B01----:R-:W-:Y:S05]  /*61c0*/  @!P1 BRA `(.L_x_171) ;  /* 0x0000001400f49947 */ /* 0x003fea0003800000 */
.L_x_209:
[----:B0-----:R-:W-:Y:S01]  /*61d0*/  PRMT R7, R11, 0x9910, RZ ;  /* 0x000099100b077816 */ /* 0x001fe200000000ff */
[----:B------:R0:W-:Y:S03]  /*61e0*/  @!P2 SYNCS.ARRIVE.TRANS64 RZ, [R14+URZ], R9 ;  /* 0x000000090effa9a7 */ /* 0x0001e6000800003f */
[----:B------:R-:W-:-:S13]  /*61f0*/  ISETP.NE.AND P1, PT, R7, 0x2, PT ;  /* 0x000000020700780c */ /* 0x000fda0003f25270 */
[----:B0-----:R-:W-:Y:S05]  /*6200*/  @P1 BRA `(.L_x_172) ;  /* 0x0000000000041947 */ /* 0x001fea0003800000 */
[----:B------:R-:W-:Y:S01]  /*6210*/  BPT.TRAP 0x1 ;  /* 0x000000040000795c */ /* 0x000fe20000300000 */
.L_x_172:
[----:B------:R-:W-:Y:S05]  /*6220*/  @P0 BRA `(.L_x_173) ;  /* 0x0000000000040947 */ /* 0x000fea0003800000 */
[----:B------:R-:W-:Y:S01]  /*6230*/  BPT.TRAP 0x1 ;  /* 0x000000040000795c */ /* 0x000fe20000300000 */
.L_x_173:
[--C-:B------:R-:W-:Y:S01]  /*6240*/  IMAD R7, R6, 0x2000, R21.reuse ;  /* 0x0000200006077824 */ /* 0x100fe200078e0215 */
[----:B------:R-:W-:Y:S01]  /*6250*/  R2UR UR9, R14 ;  /* 0x000000000e0972ca */ /* 0x000fe200000e0000 */
[----:B------:R-:W-:Y:S01]  /*6260*/  IMAD R21, R6, 0x800, R21 ;  /* 0x0000080006157824 */ /* 0x000fe200078e0215 */
[----:B------:R-:W-:Y:S01]  /*6270*/  UIADD3 UR4, UP0, UR22, 0xf0, URZ ;  /* 0x000000f016047890 */ /* 0x000fe2000ff1e03f */
[----:B------:R-:W-:Y:S01]  /*6280*/  VIADD R4, R4, 0xffffffff ;  /* 0xffffffff04047836 */ /* 0x000fe20000000000 */
[----:B------:R-:W-:Y:S01]  /*6290*/  R2UR UR5, R7 ;  /* 0x00000000070572ca */ /* 0x000fe200000e0000 */
[----:B------:R-:W-:Y:S01]  /*62a0*/  UIADD3 UR24, UP1, UR22, 0x1f0, URZ ;  /* 0x000001f016187890 */ /* 0x000fe2000ff3e03f */
[----:B------:R-:W-:Y:S01]  /*62b0*/  R2UR UR8, R21 ;  /* 0x00000000150872ca */ /* 0x000fe200000e0000 */
[----:B------:R-:W-:Y:S01]  /*62c0*/  VIADD R6, R6, 0x1 ;  /* 0x0000000106067836 */ /* 0x000fe20000000000 */
[----:B------:R-:W-:Y:S01]  /*62d0*/  R2UR UR11, R18 ;  /* 0x00000000120b72ca */ /* 0x000fe200000e0000 */
[----:B------:R-:W-:Y:S01]  /*62e0*/  UIADD3.X UR25, URZ, UR23, URZ, UP1, !UPT ;  /* 0x000000173f197290 */ /* 0x000fe20008ffe43f */
[----:B------:R-:W-:Y:S01]  /*62f0*/  R2UR UR10, R20 ;  /* 0x00000000140a72ca */ /* 0x000fe200000e0000 */
[----:B------:R-:W-:Y:S01]  /*6300*/  UMOV UR6, 0x0 ;  /* 0x0000000000067882 */ /* 0x000fe20000000000 */
[----:B------:R-:W-:Y:S01]  /*6310*/  R2UR UR12, R8 ;  /* 0x00000000080c72ca */ /* 0x000fe200000e0000 */
[----:B------:R-:W-:Y:S01]  /*6320*/  UMOV UR7, 0x10000000 ;  /* 0x1000000000077882 */ /* 0x000fe20000000000 */
[----:B------:R-:W-:Y:S01]  /*6330*/  R2UR UR19, R15 ;  /* 0x000000000f1372ca */ /* 0x000fe200000e0000 */
[----:B------:R-:W-:Y:S01]  /*6340*/  VIADD R20, R20, 0x20 ;  /* 0x0000002014147836 */ /* 0x000fe20000000000 */
[----:B------:R-:W-:Y:S01]  /*6350*/  ISETP.GT.AND P3, PT, R4, 0x1, PT ;  /* 0x000000010400780c */ /* 0x000fe20003f64270 */
[----:B------:R-:W-:Y:S01]  /*6360*/  UIADD3 UR14, UR5, 0x280, URZ ;  /* 0x00000280050e7890 */ /* 0x000fe2000fffe03f */
[----:B------:R-:W-:Y:S01]  /*6370*/  ISETP.NE.AND P1, PT, R6, 0x16, PT ;  /* 0x000000160600780c */ /* 0x000fe20003f25270 */
[----:B------:R-:W-:-:S02]  /*6380*/  UIADD3.X UR5, URZ, UR23, URZ, UP0, !UPT ;  /* 0x000000173f057290 */ /* 0x000fc400087fe43f */
[----:B------:R-:W-:Y:S01]  /*6390*/  UIADD3 UR15, UR8, 0x2c280, URZ ;  /* 0x0002c280080f7890 */ /* 0x000fe2000fffe03f */
[----:B------:R-:W-:Y:S02]  /*63a0*/  SEL R14, RZ, 0x1, P1 ;  /* 0x00000001ff0e7807 */ /* 0x000fe40000800000 */
[----:B------:R-:W-:Y:S01]  /*63b0*/  UMOV UR8, UR14 ;  /* 0x0000000e00087c82 */ /* 0x000fe20008000000 */
[----:B------:R-:W-:Y:S02]  /*63c0*/  SEL R6, R6, RZ, P1 ;  /* 0x000000ff06067207 */ /* 0x000fe40000800000 */
[----:B------:R-:W-:Y:S01]  /*63d0*/  LOP3.LUT R5, R5, R14, RZ, 0x3c, !PT ;  /* 0x0000000e05057212 */ /* 0x000fe200078e3cff */
[----:B------:R0:W-:Y:S02]  /*63e0*/  UTMALDG.3D [UR8], [UR4], desc[UR6] ;  /* 0x00000608040075b4 */ /* 0x0001e40008011000 */
[----:B0-----:R-:W-:Y:S01]  /*63f0*/  UMOV UR8, UR15 ;  /* 0x0000000f00087c82 */ /* 0x001fe20008000000 */
[----:B------:R-:W-:-:S02]  /*6400*/  UMOV UR11, UR19 ;  /* 0x00000013000b7c82 */ /* 0x000fc40008000000 */
[----:B------:R0:W-:Y:S02]  /*6410*/  UTMALDG.3D [UR8], [UR24], desc[UR6] ;  /* 0x00000608180075b4 */ /* 0x0001e40008011000 */
[----:B0-----:R-:W-:Y:S05]  /*6420*/  @P3 BRA `(.L_x_174) ;  /* 0xfffffffc00483947 */ /* 0x001fea000383ffff */
.L_x_170:
[----:B------:R-:W-:Y:S05]  /*6430*/  BSYNC B1 ;  /* 0x0000000000017941 */ /* 0x000fea0003800000 */
.L_x_169:
[----:B------:R-:W-:Y:S01]  /*6440*/  LOP3.LUT P3, RZ, R13, 0xff, RZ, 0xc0, !PT ;  /* 0x000000ff0dff7812 */ /* 0x000fe2000786c0ff */
[----:B------:R-:W-:Y:S01]  /*6450*/  IMAD.IADD R12, R3, 0x1, R12 ;  /* 0x00000001030c7824 */ /* 0x000fe200078e020c */
[----:B------:R-:W-:Y:S01]  /*6460*/  IADD3 R16, P4, R16, UR20, RZ ;  /* 0x0000001410107c10 */ /* 0x000fe2000ff9e0ff */
[----:B------:R-:W-:Y:S01]  /*6470*/  ULDC.64 UR4, c[0x0][0x650] ;  /* 0x0001940000047ab9 */ /* 0x000fe20000000a00 */
[----:B------:R-:W-:Y:S01]  /*6480*/  BSSY B1, `(.L_x_175) ;  /* 0x000006a000017945 */ /* 0x000fe20003800000 */
[----:B------:R-:W-:Y:S01]  /*6490*/  IMAD.MOV.U32 R9, RZ, RZ, -0x1 ;  /* 0xffffffffff097424 */ /* 0x000fe200078e00ff */
[----:B------:R-:W-:Y:S01]  /*64a0*/  ISETP.GT.U32.AND P1, PT, R12, 0x15, PT ;  /* 0x000000150c00780c */ /* 0x000fe20003f24070 */
[----:B------:R-:W-:Y:S01]  /*64b0*/  IMAD.MOV.U32 R8, RZ, RZ, -0x1 ;  /* 0xffffffffff087424 */ /* 0x000fe200078e00ff */
[----:B------:R-:W-:Y:S02]  /*64c0*/  IADD3.X R17, R17, UR13, RZ, P4, !PT ;  /* 0x0000000d11117c10 */ /* 0x000fe4000a7fe4ff */
[----:B------:R-:W-:-:S02]  /*64d0*/  ISETP.LT.U32.AND P1, PT, R3, 0x16, P1 ;  /* 0x000000160300780c */ /* 0x000fc40000f21070 */
[----:B------:R-:W-:Y:S01]  /*64e0*/  PRMT R13, RZ, 0x7610, R13 ;  /* 0x00007610ff0d7816 */ /* 0x000fe2000000000d */
[----:B------:R-:W0:Y:S01]  /*64f0*/  @P3 S2R R5, SR_CgaCtaId ;  /* 0x0000000000053919 */ /* 0x000e220000008800 */
[----:B------:R-:W-:-:S04]  /*6500*/  @P3 MOV R4, 0x400 ;  /* 0x0000040000043802 */ /* 0x000fc80000000f00 */
[----:B0-----:R-:W-:Y:S01]  /*6510*/  @P3 LEA R6, R5, R4, 0x18 ;  /* 0x0000000405063211 */ /* 0x001fe200078ec0ff */
[----:B------:R-:W-:-:S03]  /*6520*/  IMAD.WIDE.U32 R4, R12, -0x45d1745d, RZ ;  /* 0xba2e8ba30c047825 */ /* 0x000fc600078e00ff */
[----:B------:R0:W-:Y:S01]  /*6530*/  @P3 SYNCS.ARRIVE.TRANS64.A1T0 RZ, [R6+URZ+0x178], RZ ;  /* 0x000178ff06ff39a7 */ /* 0x0001e2000810003f */
[----:B------:R-:W-:Y:S02]  /*6540*/  ISETP.GE.U32.AND P3, PT, R3, 0x16, PT ;  /* 0x000000160300780c */ /* 0x000fe40003f66070 */
[----:B------:R-:W-:Y:S02]  /*6550*/  SHF.R.U32.HI R7, RZ, 0x4, R5 ;  /* 0x00000004ff077819 */ /* 0x000fe40000011605 */
[----:B------:R-:W-:Y:S02]  /*6560*/  SEL R5, RZ, 0x1, !P1 ;  /* 0x00000001ff057807 */ /* 0x000fe40004800000 */
[----:B------:R-:W-:Y:S01]  /*6570*/  ISETP.GE.U32.AND P1, PT, R16, UR4, PT ;  /* 0x0000000410007c0c */ /* 0x000fe2000bf26070 */
[----:B------:R-:W-:Y:S01]  /*6580*/  IMAD R12, R7, -0x16, R12 ;  /* 0xffffffea070c7824 */ /* 0x000fe200078e020c */
[----:B------:R-:W-:Y:S02]  /*6590*/  LOP3.LUT R0, R0, R5, RZ, 0x3c, !PT ;  /* 0x0000000500007212 */ /* 0x000fe400078e3cff */
[----:B------:R-:W-:-:S02]  /*65a0*/  ISETP.GE.U32.AND.EX P1, PT, R17, UR5, PT, P1 ;  /* 0x0000000511007c0c */ /* 0x000fc4000bf26110 */
[----:B------:R-:W-:Y:S02]  /*65b0*/  PRMT R4, RZ, 0x7610, R4 ;  /* 0x00007610ff047816 */ /* 0x000fe40000000004 */
[----:B------:R-:W-:Y:S01]  /*65c0*/  @P3 LOP3.LUT R0, R0, 0x1, R7, 0x78, !PT ;  /* 0x0000000100003812 */ /* 0x000fe200078e7807 */
[----:B------:R-:W-:-:S08]  /*65d0*/  IMAD.MOV.U32 R7, RZ, RZ, -0x1 ;  /* 0xffffffffff077424 */ /* 0x000fd000078e00ff */
[----:B0-----:R-:W-:Y:S05]  /*65e0*/  @P1 BRA `(.L_x_176) ;  /* 0x00000004004c1947 */ /* 0x001fea0003800000 */
[----:B------:R-:W-:Y:S01]  /*65f0*/  ULDC.64 UR4, c[0x0][0x628] ;  /* 0x00018a0000047ab9 */ /* 0x000fe20000000a00 */
[----:B------:R-:W0:Y:S01]  /*6600*/  S2R R15, SR_CTAID.X ;  /* 0x00000000000f7919 */ /* 0x000e220000002500 */
[----:B------:R-:W-:Y:S01]  /*6610*/  ISETP.NE.U32.AND P1, PT, RZ, UR4, PT ;  /* 0x00000004ff007c0c */ /* 0x000fe2000bf25070 */
[----:B------:R-:W-:Y:S01]  /*6620*/  ULDC UR7, c[0x0][0x630] ;  /* 0x00018c0000077ab9 */ /* 0x000fe20000000800 */
[----:B------:R-:W-:Y:S01]  /*6630*/  IMAD.MOV.U32 R4, RZ, RZ, R16 ;  /* 0x000000ffff047224 */ /* 0x000fe200078e0010 */
[----:B------:R-:W1:Y:S01]  /*6640*/  S2R R14, SR_CTAID.Y ;  /* 0x00000000000e7919 */ /* 0x000e620000002600 */
[----:B------:R-:W-:Y:S01]  /*6650*/  ISETP.NE.AND.EX P1, PT, RZ, UR5, PT, P1 ;  /* 0x00000005ff007c0c */ /* 0x000fe2000bf25310 */
[----:B------:R-:W-:-:S12]  /*6660*/  IMAD.MOV.U32 R5, RZ, RZ, R17 ;  /* 0x000000ffff057224 */ /* 0x000fd800078e0011 */
[----:B------:R-:W-:Y:S05]  /*6670*/  @!P1 BRA `(.L_x_177) ;  /* 0x0000000000289947 */ /* 0x000fea0003800000 */
[----:B------:R-:W-:Y:S02]  /*6680*/  ULDC UR6, c[0x0][0x634] ;  /* 0x00018d0000067ab9 */ /* 0x000fe40000000800 */
[----:B------:R-:W-:-:S05]  /*6690*/  IADD3 R9, P1, R16, UR6, RZ ;  /* 0x0000000610097c10 */ /* 0x000fca000ff3e0ff */
[----:B------:R-:W-:-:S04]  /*66a0*/  IMAD.X R21, RZ, RZ, R17, P1 ;  /* 0x000000ffff157224 */ /* 0x000fc800008e0611 */
[----:B------:R-:W-:-:S04]  /*66b0*/  IMAD.WIDE.U32 R6, R21, UR4, RZ ;  /* 0x0000000415067c25 */ /* 0x000fc8000f8e00ff */
[----:B------:R-:W-:-:S04]  /*66c0*/  IMAD.WIDE.U32 R6, P1, R9, UR5, R6 ;  /* 0x0000000509067c25 */ /* 0x000fc8000f820006 */
[----:B------:R-:W-:-:S04]  /*66d0*/  IMAD.WIDE.U32 R8, R9, UR4, RZ ;  /* 0x0000000409087c25 */ /* 0x000fc8000f8e00ff */
[----:B------:R-:W-:Y:S01]  /*66e0*/  IMAD.X R5, RZ, RZ, RZ, P1 ;  /* 0x000000ffff057224 */ /* 0x000fe200008e06ff */
[----:B------:R-:W-:Y:S01]  /*66f0*/  IADD3 RZ, P1, R9, R6, RZ ;  /* 0x0000000609ff7210 */ /* 0x000fe20007f3e0ff */
[----:B------:R-:W-:-:S04]  /*6700*/  IMAD.MOV.U32 R4, RZ, RZ, R7 ;  /* 0x000000ffff047224 */ /* 0x000fc800078e0007 */
[----:B------:R-:W-:-:S08]  /*6710*/  IMAD.WIDE.U32.X R4, R21, UR5, R4, P1 ;  /* 0x0000000515047c25 */ /* 0x000fd000088e0404 */
.L_x_177:
[--C-:B------:R-:W-:Y:S01]  /*6720*/  SHF.R.U64 R8, R4, UR7, R5.reuse ;  /* 0x0000000704087c19 */ /* 0x100fe20008001205 */
[----:B------:R-:W-:Y:S01]  /*6730*/  ULDC.64 UR4, c[0x0][0x620] ;  /* 0x0001880000047ab9 */ /* 0x000fe20000000a00 */
[----:B------:R-:W-:Y:S01]  /*6740*/  SHF.R.U32.HI R4, RZ, UR7, R5 ;  /* 0x00000007ff047c19 */ /* 0x000fe20008011605 */
[----:B------:R-:W2:Y:S01]  /*6750*/  LDC R24, c[0x0][0x144] ;  /* 0x00005100ff187b82 */ /* 0x000ea20000000800 */
[----:B------:R-:W-:Y:S01]  /*6760*/  IADD3 R7, P1, RZ, -R8, RZ ;  /* 0x80000008ff077210 */ /* 0x000fe20007f3e0ff */
[----:B------:R-:W-:Y:S01]  /*6770*/  ULDC.64 UR8, c[0x0][0x640] ;  /* 0x0001900000087ab9 */ /* 0x000fe20000000a00 */
[----:B0-----:R-:W-:Y:S01]  /*6780*/  I2FP.F32.U32 R9, R15 ;  /* 0x0000000f00097245 */ /* 0x001fe20000201000 */
[----:B------:R-:W-:Y:S02]  /*6790*/  ULDC UR6, c[0x0][0x608] ;  /* 0x0001820000067ab9 */ /* 0x000fe40000000800 */
[----:B------:R-:W-:Y:S01]  /*67a0*/  IMAD.X R4, RZ, RZ, ~R4, P1 ;  /* 0x000000ffff047224 */ /* 0x000fe200008e0e04 */
[----:B------:R-:W-:Y:S01]  /*67b0*/  ISETP.NE.U32.AND P1, PT, RZ, UR8, PT ;  /* 0x00000008ff007c0c */ /* 0x000fe2000bf25070 */
[----:B------:R-:W0:Y:S02]  /*67c0*/  LDC R21, c[0x0][0x148] ;  /* 0x00005200ff157b82 */ /* 0x000e240000000800 */
[----:B------:R-:W-:Y:S01]  /*67d0*/  IMAD R6, R4, UR4, RZ ;  /* 0x0000000404067c24 */ /* 0x000fe2000f8e02ff */
[----:B------:R-:W-:Y:S01]  /*67e0*/  ISETP.NE.AND.EX P1, PT, RZ, UR9, PT, P1 ;  /* 0x00000009ff007c0c */ /* 0x000fe2000bf25310 */
[----:B------:R-:W-:Y:S01]  /*67f0*/  IMAD.WIDE.U32 R4, R7, UR4, R16 ;  /* 0x0000000407047c25 */ /* 0x000fe2000f8e0010 */
[----:B------:R-:W-:-:S03]  /*6800*/  ULDC UR4, c[0x0][0x150] ;  /* 0x0000540000047ab9 */ /* 0x000fc60000000800 */
[----:B------:R-:W-:Y:S02]  /*6810*/  IMAD R7, R7, UR5, R6 ;  /* 0x0000000507077c24 */ /* 0x000fe4000f8e0206 */
[----:B------:R-:W-:Y:S01]  /*6820*/  FMUL R6, R9, UR4 ;  /* 0x0000000409067c20 */ /* 0x000fe20008400000 */
[----:B------:R-:W-:Y:S01]  /*6830*/  ULDC UR4, c[0x0][0x618] ;  /* 0x0001860000047ab9 */ /* 0x000fe20000000800 */
[----:B------:R-:W-:Y:S01]  /*6840*/  ULDC UR5, c[0x0][0x154] ;  /* 0x0000550000057ab9 */ /* 0x000fe20000000800 */
[----:B------:R-:W-:-:S03]  /*6850*/  IMAD.IADD R5, R5, 0x1, R7 ;  /* 0x0000000105057824 */ /* 0x000fc600078e0207 */
[----:B------:R-:W3:Y:S02]  /*6860*/  F2I.U32.TRUNC.NTZ R6, R6 ;  /* 0x0000000600067305 */ /* 0x000ee4000020f000 */
[----:B------:R-:W-:Y:S02]  /*6870*/  SHF.R.U64 R9, R4, UR4, R5 ;  /* 0x0000000404097c19 */ /* 0x000fe40008001205 */
[----:B-1----:R-:W-:-:S05]  /*6880*/  I2FP.F32.U32 R4, R14 ;  /* 0x0000000e00047245 */ /* 0x002fca0000201000 */
[----:B------:R-:W-:Y:S01]  /*6890*/  FMUL R22, R4, UR5 ;  /* 0x0000000504167c20 */ /* 0x000fe20008400000 */
[----:B------:R-:W-:Y:S01]  /*68a0*/  SHF.R.U32.HI R4, RZ, UR4, R5 ;  /* 0x00000004ff047c19 */ /* 0x000fe20008011605 */
[----:B------:R-:W-:-:S03]  /*68b0*/  ULDC UR4, c[0x0][0x658] ;  /* 0x0001960000047ab9 */ /* 0x000fc60000000800 */
[--C-:B------:R-:W-:Y:S01]  /*68c0*/  SHF.R.U64 R20, R9, UR6, R4.reuse ;  /* 0x0000000609147c19 */ /* 0x100fe20008001204 */
[----:B------:R-:W1:Y:S01]  /*68d0*/  F2I.U32.TRUNC.NTZ R22, R22 ;  /* 0x0000001600167305 */ /* 0x000e62000020f000 */
[----:B------:R-:W-:Y:S01]  /*68e0*/  SHF.R.U32.HI R5, RZ, UR6, R4 ;  /* 0x00000006ff057c19 */ /* 0x000fe20008011604 */
[----:B---3--:R-:W-:-:S03]  /*68f0*/  IMAD.MOV R6, RZ, RZ, -R6 ;  /* 0x000000ffff067224 */ /* 0x008fc600078e0a06 */
[----:B------:R-:W-:Y:S01]  /*6900*/  SHF.R.U64 R18, R20, UR4, R5 ;  /* 0x0000000414127c19 */ /* 0x000fe20008001205 */
[----:B--2---:R-:W-:Y:S01]  /*6910*/  IMAD R15, R24, R6, R15 ;  /* 0x00000006180f7224 */ /* 0x004fe200078e020f */
[----:B------:R-:W-:-:S03]  /*6920*/  SHF.R.U32.HI R23, RZ, UR4, R5 ;  /* 0x00000004ff177c19 */ /* 0x000fc60008011605 */
[----:B------:R-:W-:Y:S02]  /*6930*/  IMAD.MOV.U32 R4, RZ, RZ, R18 ;  /* 0x000000ffff047224 */ /* 0x000fe400078e0012 */
[----:B------:R-:W-:Y:S01]  /*6940*/  IMAD.MOV.U32 R5, RZ, RZ, R23 ;  /* 0x000000ffff057224 */ /* 0x000fe200078e0017 */
[----:B-1----:R-:W-:Y:S06]  /*6950*/  @!P1 BRA `(.L_x_178) ;  /* 0x0000000000289947 */ /* 0x002fec0003800000 */
[----:B------:R-:W-:Y:S02]  /*6960*/  ULDC UR4, c[0x0][0x64c] ;  /* 0x0001930000047ab9 */ /* 0x000fe40000000800 */
[----:B------:R-:W-:-:S05]  /*6970*/  IADD3 R5, P1, R18, UR4, RZ ;  /* 0x0000000412057c10 */ /* 0x000fca000ff3e0ff */
[----:B------:R-:W-:-:S04]  /*6980*/  IMAD.X R23, RZ, RZ, R23, P1 ;  /* 0x000000ffff177224 */ /* 0x000fc800008e0617 */
[----:B------:R-:W-:-:S04]  /*6990*/  IMAD.WIDE.U32 R6, R23, UR8, RZ ;  /* 0x0000000817067c25 */ /* 0x000fc8000f8e00ff */
[----:B------:R-:W-:-:S04]  /*69a0*/  IMAD.WIDE.U32 R6, P1, R5, UR9, R6 ;  /* 0x0000000905067c25 */ /* 0x000fc8000f820006 */
[----:B------:R-:W-:-:S04]  /*69b0*/  IMAD.WIDE.U32 R4, R5, UR8, RZ ;  /* 0x0000000805047c25 */ /* 0x000fc8000f8e00ff */
[----:B------:R-:W-:Y:S01]  /*69c0*/  IMAD.MOV.U32 R4, RZ, RZ, R7 ;  /* 0x000000ffff047224 */ /* 0x000fe200078e0007 */
[----:B------:R-:W-:Y:S01]  /*69d0*/  IADD3 RZ, P3, R5, R6, RZ ;  /* 0x0000000605ff7210 */ /* 0x000fe20007f7e0ff */
[----:B------:R-:W-:-:S04]  /*69e0*/  IMAD.X R5, RZ, RZ, RZ, P1 ;  /* 0x000000ffff057224 */ /* 0x000fc800008e06ff */
[----:B------:R-:W-:-:S08]  /*69f0*/  IMAD.WIDE.U32.X R4, R23, UR9, R4, P3 ;  /* 0x0000000917047c25 */ /* 0x000fd000098e0404 */
.L_x_178:
[----:B------:R-:W-:Y:S01]  /*6a00*/  ISETP.NE.AND P1, PT, R2, 0x1, PT ;  /* 0x000000010200780c */ /* 0x000fe20003f25270 */
[----:B------:R-:W-:Y:S01]  /*6a10*/  ULDC UR4, c[0x0][0x648] ;  /* 0x0001920000047ab9 */ /* 0x000fe20000000800 */
[----:B------:R-:W-:Y:S01]  /*6a20*/  LOP3.LUT R20, R20, UR17, RZ, 0xc0, !PT ;  /* 0x0000001114147c12 */ /* 0x000fe2000f8ec0ff */
[----:B------:R-:W-:Y:S01]  /*6a30*/  IMAD.MOV R22, RZ, RZ, -R22 ;  /* 0x000000ffff167224 */ /* 0x000fe200078e0a16 */
[----:B------:R-:W-:Y:S01]  /*6a40*/  SHF.R.U64 R5, R4, UR4, R5 ;  /* 0x0000000404057c19 */ /* 0x000fe20008001205 */
[----:B------:R-:W-:Y:S01]  /*6a50*/  ULDC UR4, c[0x0][0x638] ;  /* 0x00018e0000047ab9 */ /* 0x000fe20000000800 */
[----:B------:R-:W-:Y:S01]  /*6a60*/  LOP3.LUT R9, R9, UR16, RZ, 0xc0, !PT ;  /* 0x0000001009097c12 */ /* 0x000fe2000f8ec0ff */
[----:B------:R-:W-:Y:S01]  /*6a70*/  ULDC UR5, c[0x0][0x610] ;  /* 0x0001840000057ab9 */ /* 0x000fe20000000800 */
[----:B------:R-:W-:Y:S02]  /*6a80*/  IMAD.MOV.U32 R4, RZ, RZ, 0x1 ;  /* 0x00000001ff047424 */ /* 0x000fe400078e00ff */
[----:B------:R-:W-:-:S02]  /*6a90*/  IMAD.MOV R7, RZ, RZ, -R5 ;  /* 0x000000ffff077224 */ /* 0x000fc400078e0a05 */
[----:B------:R-:W-:Y:S02]  /*6aa0*/  IMAD R20, R5, UR18, R20 ;  /* 0x0000001205147c24 */ /* 0x000fe4000f8e0214 */
[----:B0-----:R-:W-:Y:S02]  /*6ab0*/  @P1 IMAD R15, R21, R22, R14 ;  /* 0x00000016150f1224 */ /* 0x001fe400078e020e */
[----:B------:R-:W-:Y:S01]  /*6ac0*/  IMAD R18, R7, UR4, R18 ;  /* 0x0000000407127c24 */ /* 0x000fe2000f8e0212 */
[----:B------:R-:W-:Y:S01]  /*6ad0*/  ULDC UR4, c[0x0][0x600] ;  /* 0x0001800000047ab9 */ /* 0x000fe20000000800 */
[----:B------:R-:W-:Y:S02]  /*6ae0*/  IMAD R15, R20, UR5, R15 ;  /* 0x00000005140f7c24 */ /* 0x000fe4000f8e020f */
[----:B------:R-:W-:-:S05]  /*6af0*/  IMAD R18, R18, UR4, R9 ;  /* 0x0000000412127c24 */ /* 0x000fca000f8e0209 */
[----:B------:R-:W-:Y:S02]  /*6b00*/  SEL R9, R18, R15, !P1 ;  /* 0x0000000f12097207 */ /* 0x000fe40004800000 */
[----:B------:R-:W-:-:S07]  /*6b10*/  SEL R7, R15, R18, !P1 ;  /* 0x000000120f077207 */ /* 0x000fce0004800000 */
.L_x_176:
[----:B------:R-:W-:Y:S05]  /*6b20*/  BSYNC B1 ;  /* 0x0000000000017941 */ /* 0x000fea0003800000 */
.L_x_175:
[----:B------:R-:W-:-:S13]  /*6b30*/  LOP3.LUT P1, RZ, R4, 0xff, RZ, 0xc0, !PT ;  /* 0x000000ff04ff7812 */ /* 0x000fda000782c0ff */
[----:B------:R-:W-:Y:S05]  /*6b40*/  @P1 BRA `(.L_x_179) ;  /* 0xfffffff4004c1947 */ /* 0x000fea000383ffff */
[----:B------:R-:W-:Y:S05]  /*6b50*/  BSYNC B0 ;  /* 0x0000000000007941 */ /* 0x000fea0003800000 */
.L_x_167:
[----:B------:R-:W-:-:S03]  /*6b60*/  UMOV UR4, 0xffffffff ;  /* 0xffffffff00047882 */ /* 0x000fc60000000000 */
[----:B------:R-:W-:Y:S05]  /*6b70*/  BRA.DIV UR4, `(.L_x_180) ;  /* 0x0000000e049c7947 */ /* 0x000fea000b800000 */
[----:B------:R-:W-:-:S13]  /*6b80*/  ELECT P6, URZ, PT ;  /* 0x00000000003f782f */ /* 0x000fda00038c0000 */
.L_x_212:
[----:B------:R-:W-:Y:S04]  /*6b90*/  BSSY B0, `(.L_x_181) ;  /* 0x00000cd000007945 */ /* 0x000fe80003800000 */
[----:B------:R-:W-:Y:S05]  /*6ba0*/  @!P6 BRA `(.L_x_182) ;  /* 0x0000000c002ce947 */ /* 0x000fea0003800000 */
[----:B------:R-:W-:-:S04]  /*6bb0*/  LOP3.LUT R19, R19, 0x2, RZ, 0xfc, !PT ;  /* 0x0000000213137812 */ /* 0x000fc800078efcff */
[----:B------:R-:W-:-:S13]  /*6bc0*/  ISETP.NE.AND P0, PT, R19, 0x3, PT ;  /* 0x000000031300780c */ /* 0x000fda0003f05270 */
[----:B------:R-:W-:Y:S05]  /*6bd0*/  @!P0 BRA `(.L_x_183) ;  /* 0x0000000000048947 */ /* 0x000fea0003800000 */
[----:B------:R-:W-:Y:S01]  /*6be0*/  BPT.TRAP 0x1 ;  /* 0x000000040000795c */ /* 0x000fe20000300000 */
.L_x_183:
[----:B------:R-:W0:Y:S01]  /*6bf0*/  S2R R3, SR_CgaCtaId ;  /* 0x0000000000037919 */ /* 0x000e220000008800 */
[----:B------:R-:W-:-:S04]  /*6c00*/  MOV R2, 0x400 ;  /* 0x0000040000027802 */ /* 0x000fc80000000f00 */
[----:B0-----:R-:W-:Y:S02]  /*6c10*/  LEA R3, R3, R2, 0x18 ;  /* 0x0000000203037211 */ /* 0x001fe400078ec0ff */
[----:B------:R-:W-:-:S03]  /*6c20*/  SHF.L.U32 R2, R0, 0x1f, RZ ;  /* 0x0000001f00027819 */ /* 0x000fc600000006ff */
[----:B------:R-:W-:-:S04]  /*6c30*/  VIADD R3, R3, 0xb0 ;  /* 0x000000b003037836 */ /* 0x000fc80000000000 */
[C---:B------:R-:W-:Y:S02]  /*6c40*/  IMAD R7, R12.reuse, 0x8, R3 ;  /* 0x000000080c077824 */ /* 0x040fe400078e0203 */
[----:B------:R-:W-:Y:S02]  /*6c50*/  VIADD R12, R12, 0x1 ;  /* 0x000000010c0c7836 */ /* 0x000fe40000000000 */
[----:B------:R-:W0:Y:S03]  /*6c60*/  SYNCS.PHASECHK.TRANS64.TRYWAIT P0, [R7+URZ], R2 ;  /* 0x00000002070075a7 */ /* 0x000e26000800017f */
[----:B------:R-:W-:-:S04]  /*6c70*/  ISETP.NE.AND P1, PT, R12, 0x16, PT ;  /* 0x000000160c00780c */ /* 0x000fc80003f25270 */
[----:B------:R-:W-:Y:S02]  /*6c80*/  SEL R5, RZ, 0x1, P1 ;  /* 0x00000001ff057807 */ /* 0x000fe40000800000 */
[----:B------:R-:W-:Y:S02]  /*6c90*/  SEL R12, R12, RZ, P1 ;  /* 0x000000ff0c0c7207 */ /* 0x000fe40000800000 */
[----:B------:R-:W-:-:S03]  /*6ca0*/  LOP3.LUT R5, R0, R5, RZ, 0x3c, !PT ;  /* 0x0000000500057212 */ /* 0x000fc600078e3cff */
[----:B------:R-:W-:Y:S01]  /*6cb0*/  IMAD R9, R12, 0x8, R3 ;  /* 0x000000080c097824 */ /* 0x000fe200078e0203 */
[----:B------:R-:W-:Y:S01]  /*6cc0*/  SHF.L.U32 R4, R5, 0x1f, RZ ;  /* 0x0000001f05047819 */ /* 0x000fe200000006ff */
[----:B0-----:R-:W-:Y:S06]  /*6cd0*/  @!P0 BRA `(.L_x_184) ;  /* 0x0000000c00648947 */ /* 0x001fec0003800000 */
.L_x_213:
[----:B------:R-:W1:Y:S01]  /*6ce0*/  SYNCS.PHASECHK.TRANS64.TRYWAIT P0, [R9+URZ], R4 ;  /* 0x00000004090075a7 */ /* 0x000e62000800017f */
[----:B------:R-:W-:-:S05]  /*6cf0*/  VIADD R0, R12, 0x1 ;  /* 0x000000010c007836 */ /* 0x000fca0000000000 */
[----:B------:R-:W-:-:S04]  /*6d00*/  ISETP.NE.AND P1, PT, R0, 0x16, PT ;  /* 0x000000160000780c */ /* 0x000fc80003f25270 */
[----:B0-----:R-:W-:Y:S02]  /*6d10*/  SEL R2, RZ, 0x1, P1 ;  /* 0x00000001ff027807 */ /* 0x001fe40000800000 */
[----:B------:R-:W-:Y:S02]  /*6d20*/  SEL R0, R0, RZ, P1 ;  /* 0x000000ff00007207 */ /* 0x000fe40000800000 */
[----:B------:R-:W-:-:S03]  /*6d30*/  LOP3.LUT R7, R5, R2, RZ, 0x3c, !PT ;  /* 0x0000000205077212 */ /* 0x000fc600078e3cff */
[----:B------:R-:W-:Y:S01]  /*6d40*/  IMAD R6, R0, 0x8, R3 ;  /* 0x0000000800067824 */ /* 0x000fe200078e0203 */
[----:B------:R-:W-:Y:S01]  /*6d50*/  SHF.L.U32 R5, R7, 0x1f, RZ ;  /* 0x0000001f07057819 */ /* 0x000fe200000006ff */
[----:B-1----:R-:W-:Y:S06]  /*6d60*/  @!P0 BRA `(.L_x_185) ;  /* 0x0000000c00548947 */ /* 0x002fec0003800000 */
.L_x_214:
[----:B------:R-:W1:Y:S01]  /*6d70*/  SYNCS.PHASECHK.TRANS64.TRYWAIT P0, [R6+URZ], R5 ;  /* 0x00000005060075a7 */ /* 0x000e62000800017f */
[----:B------:R-:W-:-:S05]  /*6d80*/  VIADD R0, R0, 0x1 ;  /* 0x0000000100007836 */ /* 0x000fca0000000000 */
[----:B------:R-:W-:-:S04]  /*6d90*/  ISETP.NE.AND P1, PT, R0, 0x16, PT ;  /* 0x000000160000780c */ /* 0x000fc80003f25270 */
[----:B------:R-:W-:Y:S02]  /*6da0*/  SEL R2, RZ, 0x1, P1 ;  /* 0x00000001ff027807 */ /* 0x000fe40000800000 */
[----:B------:R-:W-:Y:S02]  /*6db0*/  SEL R0, R0, RZ, P1 ;  /* 0x000000ff00007207 */ /* 0x000fe40000800000 */
[----:B------:R-:W-:-:S03]  /*6dc0*/  LOP3.LUT R7, R7, R2, RZ, 0x3c, !PT ;  /* 0x0000000207077212 */ /* 0x000fc600078e3cff */
[----:B0-----:R-:W-:Y:S01]  /*6dd0*/  IMAD R9, R0, 0x8, R3 ;  /* 0x0000000800097824 */ /* 0x001fe200078e0203 */
[----:B------:R-:W-:Y:S01]  /*6de0*/  SHF.L.U32 R4, R7, 0x1f, RZ ;  /* 0x0000001f07047819 */ /* 0x000fe200000006ff */
[----:B-1----:R-:W-:Y:S06]  /*6df0*/  @!P0 BRA `(.L_x_186) ;  /* 0x0000000c00448947 */ /* 0x002fec0003800000 */
.L_x_215:
        /* <DEDUP_REMOVED lines=9> */
.L_x_216:
        /* <DEDUP_REMOVED lines=9> */
.L_x_217:
        /* <DEDUP_REMOVED lines=9> */
.L_x_218:
        /* <DEDUP_REMOVED lines=9> */
.L_x_219:
        /* <DEDUP_REMOVED lines=9> */
.L_x_220:
        /* <DEDUP_REMOVED lines=9> */
.L_x_221:
        /* <DEDUP_REMOVED lines=9> */
.L_x_222:
        /* <DEDUP_REMOVED lines=9> */
.L_x_223:
        /* <DEDUP_REMOVED lines=9> */
.L_x_224:
        /* <DEDUP_REMOVED lines=9> */
.L_x_225:
        /* <DEDUP_REMOVED lines=9> */
.L_x_226:
        /* <DEDUP_REMOVED lines=9> */
.L_x_227:
        /* <DEDUP_REMOVED lines=9> */
.L_x_228:
        /* <DEDUP_REMOVED lines=9> */
.L_x_229:
        /* <DEDUP_REMOVED lines=9> */
.L_x_230:
        /* <DEDUP_REMOVED lines=9> */
.L_x_231:
        /* <DEDUP_REMOVED lines=9> */
.L_x_232:
[----:B------:R-:W1:Y:S01]  /*7790*/  SYNCS.PHASECHK.TRANS64.TRYWAIT P0, [R6+URZ], R5 ;  /* 0x00000005060075a7 */ /* 0x000e62000800017f */
[----:B------:R-:W-:-:S05]  /*77a0*/  VIADD R0, R0, 0x1 ;  /* 0x0000000100007836 */ /* 0x000fca0000000000 */
[----:B------:R-:W-:-:S04]  /*77b0*/  ISETP.NE.AND P1, PT, R0, 0x16, PT ;  /* 0x000000160000780c */ /* 0x000fc80003f25270 */
[----:B------:R-:W-:Y:S02]  /*77c0*/  SEL R2, RZ, 0x1, P1 ;  /* 0x00000001ff027807 */ /* 0x000fe40000800000 */
[----:B------:R-:W-:Y:S02]  /*77d0*/  SEL R0, R0, RZ, P1 ;  /* 0x000000ff00007207 */ /* 0x000fe40000800000 */
[----:B------:R-:W-:Y:S01]  /*77e0*/  LOP3.LUT R2, R7, R2, RZ, 0x3c, !PT ;  /* 0x0000000207027212 */ /* 0x000fe200078e3cff */
[----:B-1----:R-:W-:Y:S06]  /*77f0*/  @!P0 BRA `(.L_x_204) ;  /* 0x00000008002c8947 */ /* 0x002fec0003800000 */
.L_x_233:
[----:B------:R-:W-:Y:S01]  /*7800*/  IMAD R3, R0, 0x8, R3 ;  /* 0x0000000800037824 */ /* 0x000fe200078e0203 */
[----:B------:R-:W-:-:S07]  /*7810*/  SHF.L.U32 R0, R2, 0x1f, RZ ;  /* 0x0000001f02007819 */ /* 0x000fce00000006ff */
.L_x_205:
[----:B--2---:R2:W3:Y:S02]  /*7820*/  SYNCS.PHASECHK.TRANS64.TRYWAIT P0, [R3+URZ], R0 ;  /* 0x00000000030075a7 */ /* 0x0044e4000800017f */
[----:B---3--:R-:W-:Y:S05]  /*7830*/  @!P0 NANOSLEEP.SYNCS 0x989680 ;  /* 0x009896800000895d */ /* 0x008fea0003900000 */
[----:B------:R-:W3:Y:S02]  /*7840*/  @!P0 SYNCS.PHASECHK.TRANS64 P0, [R3+URZ], R0 ;  /* 0x00000000030085a7 */ /* 0x000ee4000800007f */
[----:B---3--:R-:W-:Y:S05]  /*7850*/  @!P0 BRA `(.L_x_205) ;  /* 0xfffffffc00f08947 */ /* 0x008fea000383ffff */
.L_x_182:
[----:B------:R-:W-:Y:S05]  /*7860*/  BSYNC B0 ;  /* 0x0000000000007941 */ /* 0x000fea0003800000 */
.L_x_181:
[----:B------:R-:W-:Y:S05]  /*7870*/  EXIT ;  /* 0x000000000000794d */ /* 0x000fea0003800000 */
.L_x_18:
[----:B---3--:R3:W4:Y:S02]  /*7880*/  SYNCS.PHASECHK.TRANS64.TRYWAIT P1, [R3+URZ], R0 ;  /* 0x00000000030075a7 */ /* 0x008724000802017f */
[----:B----4-:R-:W-:Y:S05]  /*7890*/  @!P1 NANOSLEEP.SYNCS 0x989680 ;  /* 0x009896800000995d */ /* 0x010fea0003900000 */
[----:B------:R-:W4:Y:S02]  /*78a0*/  @!P1 SYNCS.PHASECHK.TRANS64 P1, [R3+URZ], R0 ;  /* 0x00000000030095a7 */ /* 0x000f24000802007f */
[----:B----4-:R-:W-:Y:S05]  /*78b0*/  @!P1 BRA `(.L_x_18) ;  /* 0xfffffffc00f09947 */ /* 0x010fea000383ffff */
[----:B------:R-:W-:Y:S05]  /*78c0*/  BRA `(.L_x_17) ;  /* 0xffffff9c00007947 */ /* 0x000fea000383ffff */
.L_x_23:
[----:B-1----:R1:W2:Y:S02]  /*78d0*/  SYNCS.PHASECHK.TRANS64.TRYWAIT P1, [R5+URZ], R4 ;  /* 0x00000004050075a7 */ /* 0x0022a4000802017f */
[----:B--2---:R-:W-:Y:S05]  /*78e0*/  @!P1 NANOSLEEP.SYNCS 0x989680 ;  /* 0x009896800000995d */ /* 0x004fea0003900000 */
[----:B------:R-:W2:Y:S02]  /*78f0*/  @!P1 SYNCS.PHASECHK.TRANS64 P1, [R5+URZ], R4 ;  /* 0x00000004050095a7 */ /* 0x000ea4000802007f */
[----:B--2---:R-:W-:Y:S05]  /*7900*/  @!P1 BRA `(.L_x_23) ;  /* 0xfffffffc00f09947 */ /* 0x004fea000383ffff */
[----:B------:R-:W-:Y:S05]  /*7910*/  BRA `(.L_x_22) ;  /* 0xffffff9c00a87947 */ /* 0x000fea000383ffff */
.L_x_168:
[----:B------:R-:W-:Y:S01]  /*7920*/  BSSY B1, `(.L_x_206) ;  /* 0x0000006000017945 */ /* 0x000fe20003800000 */
[----:B------:R-:W-:-:S07]  /*7930*/  IMAD.MOV.U32 R15, RZ, RZ, -0x1 ;  /* 0xffffffffff0f7424 */ /* 0x000fce00078e00ff */
[----:B------:R-:W-:Y:S05]  /*7940*/  WARPSYNC.COLLECTIVE R15, `(.L_x_207) ;  /* 0x000000000f0c7348 */ /* 0x000fea0003c00000 */
[----:B------:R-:W-:Y:S02]  /*7950*/  ELECT P6, UR62, PT ;  /* 0x00000000003e782f */ /* 0x000fe400038c0000 */
[----:B------:R-:W-:Y:S01]  /*7960*/  MOV R14, UR62 ;  /* 0x0000003e000e7c02 */ /* 0x000fe20008000f00 */
[----:B------:R-:W-:Y:S10]  /*7970*/  ENDCOLLECTIVE ;  /* 0x000000000000791b */ /* 0x000ff40003800000 */
.L_x_207:
[----:B------:R-:W-:Y:S05]  /*7980*/  BSYNC B1 ;  /* 0x0000000000017941 */ /* 0x000fea0003800000 */
.L_x_206:
[----:B------:R-:W-:Y:S05]  /*7990*/  BRA `(.L_x_208) ;  /* 0xffffffe400c47947 */ /* 0x000fea000383ffff */
.L_x_171:
[----:B0-----:R0:W1:Y:S02]  /*79a0*/  SYNCS.PHASECHK.TRANS64.TRYWAIT P1, [R14+URZ+0xb0], R7 ;  /* 0x0000b0070e0075a7 */ /* 0x001064000802017f */
[----:B-1----:R-:W-:Y:S05]  /*79b0*/  @!P1 NANOSLEEP.SYNCS 0x989680 ;  /* 0x009896800000995d */ /* 0x002fea0003900000 */
[----:B------:R-:W1:Y:S02]  /*79c0*/  @!P1 SYNCS.PHASECHK.TRANS64 P1, [R14+URZ+0xb0], R7 ;  /* 0x0000b0070e0095a7 */ /* 0x000e64000802007f */
[----:B-1----:R-:W-:Y:S05]  /*79d0*/  @!P1 BRA `(.L_x_171) ;  /* 0xfffffffc00f09947 */ /* 0x002fea000383ffff */
[----:B------:R-:W-:Y:S05]  /*79e0*/  BRA `(.L_x_209) ;  /* 0xffffffe400f87947 */ /* 0x000fea000383ffff */
.L_x_180:
[----:B------:R-:W-:Y:S01]  /*79f0*/  BSSY B0, `(.L_x_210) ;  /* 0x0000006000007945 */ /* 0x000fe20003800000 */
[----:B------:R-:W-:-:S07]  /*7a00*/  IMAD.MOV.U32 R15, RZ, RZ, -0x1 ;  /* 0xffffffffff0f7424 */ /* 0x000fce00078e00ff */
[----:B------:R-:W-:Y:S05]  /*7a10*/  WARPSYNC.COLLECTIVE R15, `(.L_x_211) ;  /* 0x000000000f0c7348 */ /* 0x000fea0003c00000 */
[----:B------:R-:W-:Y:S02]  /*7a20*/  ELECT P6, UR62, PT ;  /* 0x00000000003e782f */ /* 0x000fe400038c0000 */
[----:B------:R-:W-:Y:S01]  /*7a30*/  MOV R14, UR62 ;  /* 0x0000003e000e7c02 */ /* 0x000fe20008000f00 */
[----:B------:R-:W-:Y:S10]  /*7a40*/  ENDCOLLECTIVE ;  /* 0x000000000000791b */ /* 0x000ff40003800000 */
.L_x_211:
[----:B------:R-:W-:Y:S05]  /*7a50*/  BSYNC B0 ;  /* 0x0000000000007941 */ /* 0x000fea0003800000 */
.L_x_210:
[----:B------:R-:W-:Y:S05]  /*7a60*/  BRA `(.L_x_212) ;  /* 0xfffffff000487947 */ /* 0x000fea000383ffff */
.L_x_184:
[----:B0-----:R0:W1:Y:S02]  /*7a70*/  SYNCS.PHASECHK.TRANS64.TRYWAIT P0, [R7+URZ], R2 ;  /* 0x00000002070075a7 */ /* 0x001064000800017f */
[----:B-1----:R-:W-:Y:S05]  /*7a80*/  @!P0 NANOSLEEP.SYNCS 0x989680 ;  /* 0x009896800000895d */ /* 0x002fea0003900000 */
[----:B------:R-:W1:Y:S02]  /*7a90*/  @!P0 SYNCS.PHASECHK.TRANS64 P0, [R7+URZ], R2 ;  /* 0x00000002070085a7 */ /* 0x000e64000800007f */
[----:B-1----:R-:W-:Y:S05]  /*7aa0*/  @!P0 BRA `(.L_x_184) ;  /* 0xfffffffc00f08947 */ /* 0x002fea000383ffff */
[----:B------:R-:W-:Y:S05]  /*7ab0*/  BRA `(.L_x_213) ;  /* 0xfffffff000887947 */ /* 0x000fea000383ffff */
.L_x_185:
[----:B0-----:R0:W1:Y:S02]  /*7ac0*/  SYNCS.PHASECHK.TRANS64.TRYWAIT P0, [R9+URZ], R4 ;  /* 0x00000004090075a7 */ /* 0x001064000800017f */
[----:B-1----:R-:W-:Y:S05]  /*7ad0*/  @!P0 NANOSLEEP.SYNCS 0x989680 ;  /* 0x009896800000895d */ /* 0x002fea0003900000 */
[----:B------:R-:W1:Y:S02]  /*7ae0*/  @!P0 SYNCS.PHASECHK.TRANS64 P0, [R9+URZ], R4 ;  /* 0x00000004090085a7 */ /* 0x000e64000800007f */
[----:B-1----:R-:W-:Y:S05]  /*7af0*/  @!P0 BRA `(.L_x_185) ;  /* 0xfffffffc00f08947 */ /* 0x002fea000383ffff */
[----:B------:R-:W-:Y:S05]  /*7b00*/  BRA `(.L_x_214) ;  /* 0xfffffff000987947 */ /* 0x000fea000383ffff */
.L_x_186:
[----:B0-----:R0:W1:Y:S02]  /*7b10*/  SYNCS.PHASECHK.TRANS64.TRYWAIT P0, [R6+URZ], R5 ;  /* 0x00000005060075a7 */ /* 0x001064000800017f */
[----:B-1----:R-:W-:Y:S05]  /*7b20*/  @!P0 NANOSLEEP.SYNCS 0x989680 ;  /* 0x009896800000895d */ /* 0x002fea0003900000 */
[----:B------:R-:W1:Y:S02]  /*7b30*/  @!P0 SYNCS.PHASECHK.TRANS64 P0, [R6+URZ], R5 ;  /* 0x00000005060085a7 */ /* 0x000e64000800007f */
[----:B-1----:R-:W-:Y:S05]  /*7b40*/  @!P0 BRA `(.L_x_186) ;  /* 0xfffffffc00f08947 */ /* 0x002fea000383ffff */
[----:B------:R-:W-:Y:S05]  /*7b50*/  BRA `(.L_x_215) ;  /* 0xfffffff000a87947 */ /* 0x000fea000383ffff */
.L_x_187:
[----:B0-----:R0:W1:Y:S02]  /*7b60*/  SYNCS.PHASECHK.TRANS64.TRYWAIT P0, [R9+URZ], R4 ;  /* 0x00000004090075a7 */ /* 0x001064000800017f */
[----:B-1----:R-:W-:Y:S05]  /*7b70*/  @!P0 NANOSLEEP.SYNCS 0x989680 ;  /* 0x009896800000895d */ /* 0x002fea0003900000 */
[----:B------:R-:W1:Y:S02]  /*7b80*/  @!P0 SYNCS.PHASECHK.TRANS64 P0, [R9+URZ], R4 ;  /* 0x00000004090085a7 */ /* 0x000e64000800007f */
[----:B-1----:R-:W-:Y:S05]  /*7b90*/  @!P0 BRA `(.L_x_187) ;  /* 0xfffffffc00f08947 */ /* 0x002fea000383ffff */
[----:B------:R-:W-:Y:S05]  /*7ba0*/  BRA `(.L_x_216) ;  /* 0xfffffff000b87947 */ /* 0x000fea000383ffff */
.L_x_188:
[----:B0-----:R0:W1:Y:S02]  /*7bb0*/  SYNCS.PHASECHK.TRANS64.TRYWAIT P0, [R6+URZ], R5 ;  /* 0x00000005060075a7 */ /* 0x001064000800017f */
[----:B-1----:R-:W-:Y:S05]  /*7bc0*/  @!P0 NANOSLEEP.SYNCS 0x989680 ;  /* 0x009896800000895d */ /* 0x002fea0003900000 */
[----:B------:R-:W1:Y:S02]  /*7bd0*/  @!P0 SYNCS.PHASECHK.TRANS64 P0, [R6+URZ], R5 ;  /* 0x00000005060085a7 */ /* 0x000e64000800007f */
[----:B-1----:R-:W-:Y:S05]  /*7be0*/  @!P0 BRA `(.L_x_188) ;  /* 0xfffffffc00f08947 */ /* 0x002fea000383ffff */
[----:B------:R-:W-:Y:S05]  /*7bf0*/  BRA `(.L_x_217) ;  /* 0xfffffff000c87947 */ /* 0x000fea000383ffff */
.L_x_189:
[----:B0-----:R0:W1:Y:S02]  /*7c00*/  SYNCS.PHASECHK.TRANS64.TRYWAIT P0, [R9+URZ], R4 ;  /* 0x00000004090075a7 */ /* 0x001064000800017f */
[----:B-1----:R-:W-:Y:S05]  /*7c10*/  @!P0 NANOSLEEP.SYNCS 0x989680 ;  /* 0x009896800000895d */ /* 0x002fea0003900000 */
[----:B------:R-:W1:Y:S02]  /*7c20*/  @!P0 SYNCS.PHASECHK.TRANS64 P0, [R9+URZ], R4 ;  /* 0x00000004090085a7 */ /* 0x000e64000800007f */
[----:B-1----:R-:W-:Y:S05]  /*7c30*/  @!P0 BRA `(.L_x_189) ;  /* 0xfffffffc00f08947 */ /* 0x002fea000383ffff */
[----:B------:R-:W-:Y:S05]  /*7c40*/  BRA `(.L_x_218) ;  /* 0xfffffff000d87947 */ /* 0x000fea000383ffff */
.L_x_190:
[----:B0-----:R0:W1:Y:S02]  /*7c50*/  SYNCS.PHASECHK.TRANS64.TRYWAIT P0, [R6+URZ], R5 ;  /* 0x00000005060075a7 */ /* 0x001064000800017f */
[----:B-1----:R-:W-:Y:S05]  /*7c60*/  @!P0 NANOSLEEP.SYNCS 0x989680 ;  /* 0x009896800000895d */ /* 0x002fea0003900000 */
[----:B------:R-:W1:Y:S02]  /*7c70*/  @!P0 SYNCS.PHASECHK.TRANS64 P0, [R6+URZ], R5 ;  /* 0x00000005060085a7 */ /* 0x000e64000800007f */
[----:B-1----:R-:W-:Y:S05]  /*7c80*/  @!P0 BRA `(.L_x_190) ;  /* 0xfffffffc00f08947 */ /* 0x002fea000383ffff */
[----:B------:R-:W-:Y:S05]  /*7c90*/  BRA `(.L_x_219) ;  /* 0xfffffff000e87947 */ /* 0x000fea000383ffff */
.L_x_191:
[----:B0-----:R0:W1:Y:S02]  /*7ca0*/  SYNCS.PHASECHK.TRANS64.TRYWAIT P0, [R9+URZ], R4 ;  /* 0x00000004090075a7 */ /* 0x001064000800017f */
[----:B-1----:R-:W-:Y:S05]  /*7cb0*/  @!P0 NANOSLEEP.SYNCS 0x989680 ;  /* 0x009896800000895d */ /* 0x002fea0003900000 */
[----:B------:R-:W1:Y:S02]  /*7cc0*/  @!P0 SYNCS.PHASECHK.TRANS64 P0, [R9+URZ], R4 ;  /* 0x00000004090085a7 */ /* 0x000e64000800007f */
[----:B-1----:R-:W-:Y:S05]  /*7cd0*/  @!P0 BRA `(.L_x_191) ;  /* 0xfffffffc00f08947 */ /* 0x002fea000383ffff */
[----:B------:R-:W-:Y:S05]  /*7ce0*/  BRA `(.L_x_220) ;  /* 0xfffffff000f87947 */ /* 0x000fea000383ffff */
.L_x_192:
[----:B0-----:R0:W1:Y:S02]  /*7cf0*/  SYNCS.PHASECHK.TRANS64.TRYWAIT P0, [R6+URZ], R5 ;  /* 0x00000005060075a7 */ /* 0x001064000800017f */
[----:B-1----:R-:W-:Y:S05]  /*7d00*/  @!P0 NANOSLEEP.SYNCS 0x989680 ;  /* 0x009896800000895d */ /* 0x002fea0003900000 */
[----:B------:R-:W1:Y:S02]  /*7d10*/  @!P0 SYNCS.PHASECHK.TRANS64 P0, [R6+URZ], R5 ;  /* 0x00000005060085a7 */ /* 0x000e64000800007f */
[----:B-1----:R-:W-:Y:S05]  /*7d20*/  @!P0 BRA `(.L_x_192) ;  /* 0xfffffffc00f08947 */ /* 0x002fea000383ffff */
[----:B------:R-:W-:Y:S05]  /*7d30*/  BRA `(.L_x_221) ;  /* 0xfffffff400087947 */ /* 0x000fea000383ffff */
.L_x_193:
[----:B0-----:R0:W1:Y:S02]  /*7d40*/  SYNCS.PHASECHK.TRANS64.TRYWAIT P0, [R9+URZ], R4 ;  /* 0x00000004090075a7 */ /* 0x001064000800017f */
[----:B-1----:R-:W-:Y:S05]  /*7d50*/  @!P0 NANOSLEEP.SYNCS 0x989680 ;  /* 0x009896800000895d */ /* 0x002fea0003900000 */
[----:B------:R-:W1:Y:S02]  /*7d60*/  @!P0 SYNCS.PHASECHK.TRANS64 P0, [R9+URZ], R4 ;  /* 0x00000004090085a7 */ /* 0x000e64000800007f */
[----:B-1----:R-:W-:Y:S05]  /*7d70*/  @!P0 BRA `(.L_x_193) ;  /* 0xfffffffc00f08947 */ /* 0x002fea000383ffff */
[----:B------:R-:W-:Y:S05]  /*7d80*/  BRA `(.L_x_222) ;  /* 0xfffffff400187947 */ /* 0x000fea000383ffff */
.L_x_194:
[----:B0-----:R0:W1:Y:S02]  /*7d90*/  SYNCS.PHASECHK.TRANS64.TRYWAIT P0, [R6+URZ], R5 ;  /* 0x00000005060075a7 */ /* 0x001064000800017f */
[----:B-1----:R-:W-:Y:S05]  /*7da0*/  @!P0 NANOSLEEP.SYNCS 0x989680 ;  /* 0x009896800000895d */ /* 0x002fea0003900000 */
[----:B------:R-:W1:Y:S02]  /*7db0*/  @!P0 SYNCS.PHASECHK.TRANS64 P0, [R6+URZ], R5 ;  /* 0x00000005060085a7 */ /* 0x000e64000800007f */
[----:B-1----:R-:W-:Y:S05]  /*7dc0*/  @!P0 BRA `(.L_x_194) ;  /* 0xfffffffc00f08947 */ /* 0x002fea000383ffff */
[----:B------:R-:W-:Y:S05]  /*7dd0*/  BRA `(.L_x_223) ;  /* 0xfffffff400287947 */ /* 0x000fea000383ffff */
.L_x_195:
[----:B0-----:R0:W1:Y:S02]  /*7de0*/  SYNCS.PHASECHK.TRANS64.TRYWAIT P0, [R9+URZ], R4 ;  /* 0x00000004090075a7 */ /* 0x001064000800017f */
[----:B-1----:R-:W-:Y:S05]  /*7df0*/  @!P0 NANOSLEEP.SYNCS 0x989680 ;  /* 0x009896800000895d */ /* 0x002fea0003900000 */
[----:B------:R-:W1:Y:S02]  /*7e00*/  @!P0 SYNCS.PHASECHK.TRANS64 P0, [R9+URZ], R4 ;  /* 0x00000004090085a7 */ /* 0x000e64000800007f */
[----:B-1----:R-:W-:Y:S05]  /*7e10*/  @!P0 BRA `(.L_x_195) ;  /* 0xfffffffc00f08947 */ /* 0x002fea000383ffff */
[----:B------:R-:W-:Y:S05]  /*7e20*/  BRA `(.L_x_224) ;  /* 0xfffffff400387947 */ /* 0x000fea000383ffff */
.L_x_196:
[----:B0-----:R0:W1:Y:S02]  /*7e30*/  SYNCS.PHASECHK.TRANS64.TRYWAIT P0, [R6+URZ], R5 ;  /* 0x00000005060075a7 */ /* 0x001064000800017f */
[----:B-1----:R-:W-:Y:S05]  /*7e40*/  @!P0 NANOSLEEP.SYNCS 0x989680 ;  /* 0x009896800000895d */ /* 0x002fea0003900000 */
[----:B------:R-:W1:Y:S02]  /*7e50*/  @!P0 SYNCS.PHASECHK.TRANS64 P0, [R6+URZ], R5 ;  /* 0x00000005060085a7 */ /* 0x000e64000800007f */
[----:B-1----:R-:W-:Y:S05]  /*7e60*/  @!P0 BRA `(.L_x_196) ;  /* 0xfffffffc00f08947 */ /* 0x002fea000383ffff */
[----:B------:R-:W-:Y:S05]  /*7e70*/  BRA `(.L_x_225) ;  /* 0xfffffff400487947 */ /* 0x000fea000383ffff */
.L_x_197:
[----:B0-----:R0:W1:Y:S02]  /*7e80*/  SYNCS.PHASECHK.TRANS64.TRYWAIT P0, [R9+URZ], R4 ;  /* 0x00000004090075a7 */ /* 0x001064000800017f */
[----:B-1----:R-:W-:Y:S05]  /*7e90*/  @!P0 NANOSLEEP.SYNCS 0x989680 ;  /* 0x009896800000895d */ /* 0x002fea0003900000 */
[----:B------:R-:W1:Y:S02]  /*7ea0*/  @!P0 SYNCS.PHASECHK.TRANS64 P0, [R9+URZ], R4 ;  /* 0x00000004090085a7 */ /* 0x000e64000800007f */
[----:B-1----:R-:W-:Y:S05]  /*7eb0*/  @!P0 BRA `(.L_x_197) ;  /* 0xfffffffc00f08947 */ /* 0x002fea000383ffff */
[----:B------:R-:W-:Y:S05]  /*7ec0*/  BRA `(.L_x_226) ;  /* 0xfffffff400587947 */ /* 0x000fea000383ffff */
.L_x_198:
[----:B0-----:R0:W1:Y:S02]  /*7ed0*/  SYNCS.PHASECHK.TRANS64.TRYWAIT P0, [R6+URZ], R5 ;  /* 0x00000005060075a7 */ /* 0x001064000800017f */
[----:B-1----:R-:W-:Y:S05]  /*7ee0*/  @!P0 NANOSLEEP.SYNCS 0x989680 ;  /* 0x009896800000895d */ /* 0x002fea0003900000 */
[----:B------:R-:W1:Y:S02]  /*7ef0*/  @!P0 SYNCS.PHASECHK.TRANS64 P0, [R6+URZ], R5 ;  /* 0x00000005060085a7 */ /* 0x000e64000800007f */
[----:B-1----:R-:W-:Y:S05]  /*7f00*/  @!P0 BRA `(.L_x_198) ;  /* 0xfffffffc00f08947 */ /* 0x002fea000383ffff */
[----:B------:R-:W-:Y:S05]  /*7f10*/  BRA `(.L_x_227) ;  /* 0xfffffff400687947 */ /* 0x000fea000383ffff */
.L_x_199:
[----:B0-----:R0:W1:Y:S02]  /*7f20*/  SYNCS.PHASECHK.TRANS64.TRYWAIT P0, [R9+URZ], R4 ;  /* 0x00000004090075a7 */ /* 0x001064000800017f */
[----:B-1----:R-:W-:Y:S05]  /*7f30*/  @!P0 NANOSLEEP.SYNCS 0x989680 ;  /* 0x009896800000895d */ /* 0x002fea0003900000 */
[----:B------:R-:W1:Y:S02]  /*7f40*/  @!P0 SYNCS.PHASECHK.TRANS64 P0, [R9+URZ], R4 ;  /* 0x00000004090085a7 */ /* 0x000e64000800007f */
[----:B-1----:R-:W-:Y:S05]  /*7f50*/  @!P0 BRA `(.L_x_199) ;  /* 0xfffffffc00f08947 */ /* 0x002fea000383ffff */
[----:B------:R-:W-:Y:S05]  /*7f60*/  BRA `(.L_x_228) ;  /* 0xfffffff400787947 */ /* 0x000fea000383ffff */
.L_x_200:
[----:B0-----:R0:W1:Y:S02]  /*7f70*/  SYNCS.PHASECHK.TRANS64.TRYWAIT P0, [R6+URZ], R5 ;  /* 0x00000005060075a7 */ /* 0x001064000800017f */
[----:B-1----:R-:W-:Y:S05]  /*7f80*/  @!P0 NANOSLEEP.SYNCS 0x989680 ;  /* 0x009896800000895d */ /* 0x002fea0003900000 */
[----:B------:R-:W1:Y:S02]  /*7f90*/  @!P0 SYNCS.PHASECHK.TRANS64 P0, [R6+URZ], R5 ;  /* 0x00000005060085a7 */ /* 0x000e64000800007f */
[----:B-1----:R-:W-:Y:S05]  /*7fa0*/  @!P0 BRA `(.L_x_200) ;  /* 0xfffffffc00f08947 */ /* 0x002fea000383ffff */
[----:B------:R-:W-:Y:S05]  /*7fb0*/  BRA `(.L_x_229) ;  /* 0xfffffff400887947 */ /* 0x000fea000383ffff */
.L_x_201:
[----:B0-----:R0:W1:Y:S02]  /*7fc0*/  SYNCS.PHASECHK.TRANS64.TRYWAIT P0, [R9+URZ], R4 ;  /* 0x00000004090075a7 */ /* 0x001064000800017f */
[----:B-1----:R-:W-:Y:S05]  /*7fd0*/  @!P0 NANOSLEEP.SYNCS 0x989680 ;  /* 0x009896800000895d */ /* 0x002fea0003900000 */
[----:B------:R-:W1:Y:S02]  /*7fe0*/  @!P0 SYNCS.PHASECHK.TRANS64 P0, [R9+URZ], R4 ;  /* 0x00000004090085a7 */ /* 0x000e64000800007f */
[----:B-1----:R-:W-:Y:S05]  /*7ff0*/  @!P0 BRA `(.L_x_201) ;  /* 0xfffffffc00f08947 */ /* 0x002fea000383ffff */
[----:B------:R-:W-:Y:S05]  /*8000*/  BRA `(.L_x_230) ;  /* 0xfffffff400987947 */ /* 0x000fea000383ffff */
.L_x_202:
[----:B0-----:R0:W1:Y:S02]  /*8010*/  SYNCS.PHASECHK.TRANS64.TRYWAIT P0, [R6+URZ], R5 ;  /* 0x00000005060075a7 */ /* 0x001064000800017f */
[----:B-1----:R-:W-:Y:S05]  /*8020*/  @!P0 NANOSLEEP.SYNCS 0x989680 ;  /* 0x009896800000895d */ /* 0x002fea0003900000 */
[----:B------:R-:W1:Y:S02]  /*8030*/  @!P0 SYNCS.PHASECHK.TRANS64 P0, [R6+URZ], R5 ;  /* 0x00000005060085a7 */ /* 0x000e64000800007f */
[----:B-1----:R-:W-:Y:S05]  /*8040*/  @!P0 BRA `(.L_x_202) ;  /* 0xfffffffc00f08947 */ /* 0x002fea000383ffff */
[----:B------:R-:W-:Y:S05]  /*8050*/  BRA `(.L_x_231) ;  /* 0xfffffff400a87947 */ /* 0x000fea000383ffff */
.L_x_203:
[----:B0-----:R0:W1:Y:S02]  /*8060*/  SYNCS.PHASECHK.TRANS64.TRYWAIT P0, [R9+URZ], R4 ;  /* 0x00000004090075a7 */ /* 0x001064000800017f */
[----:B-1----:R-:W-:Y:S05]  /*8070*/  @!P0 NANOSLEEP.SYNCS 0x989680 ;  /* 0x009896800000895d */ /* 0x002fea0003900000 */
[----:B------:R-:W1:Y:S02]  /*8080*/  @!P0 SYNCS.PHASECHK.TRANS64 P0, [R9+URZ], R4 ;  /* 0x00000004090085a7 */ /* 0x000e64000800007f */
[----:B-1----:R-:W-:Y:S05]  /*8090*/  @!P0 BRA `(.L_x_203) ;  /* 0xfffffffc00f08947 */ /* 0x002fea000383ffff */
[----:B------:R-:W-:Y:S05]  /*80a0*/  BRA `(.L_x_232) ;  /* 0xfffffff400b87947 */ /* 0x000fea000383ffff */
.L_x_204:
[----:B-1----:R1:W2:Y:S02]  /*80b0*/  SYNCS.PHASECHK.TRANS64.TRYWAIT P0, [R6+URZ], R5 ;  /* 0x00000005060075a7 */ /* 0x0022a4000800017f */
[----:B--2---:R-:W-:Y:S05]  /*80c0*/  @!P0 NANOSLEEP.SYNCS 0x989680 ;  /* 0x009896800000895d */ /* 0x004fea0003900000 */
[----:B------:R-:W2:Y:S02]  /*80d0*/  @!P0 SYNCS.PHASECHK.TRANS64 P0, [R6+URZ], R5 ;  /* 0x00000005060085a7 */ /* 0x000ea4000800007f */
[----:B--2---:R-:W-:Y:S05]  /*80e0*/  @!P0 BRA `(.L_x_204) ;  /* 0xfffffffc00f08947 */ /* 0x004fea000383ffff */
[----:B------:R-:W-:Y:S05]  /*80f0*/  BRA `(.L_x_233) ;  /* 0xfffffff400c07947 */ /* 0x000fea000383ffff */
.L_x_234:
[----:B------:R-:W-:-:S00]  /*8100*/  BRA `(.L_x_234) ;  /* 0xfffffffc00fc7947 */ /* 0x000fc0000383ffff */
[----:B------:R-:W-:-:S00]  /*8110*/  NOP ;  /* 0x0000000000007918 */ /* 0x000fc00000000000 */
        /* <DEDUP_REMOVED lines=14> */
.L_x_235:


//--------------------- .nv.global.init           --------------------------
	.section	.nv.global.init,"aw",@progbits
.nv.global.init:
	.type		$str$22,@object
	.size		$str$22,($str$23 - $str$22)
$str$22:
        /*0000*/ 	.byte	0x6b, 0x5f, 0x74, 0x69, 0x6c, 0x65, 0x5f, 0x63, 0x6f, 0x75, 0x6e, 0x74, 0x20, 0x3e, 0x3d, 0x20
        /*0010*/ 	.byte	0x31, 0x00
	.type		$str$23,@object
	.size		$str$23,(__unnamed_1 - $str$23)
$str$23:
        /*0012*/ 	.byte	0x2f, 0x74, 0x6d, 0x70, 0x2f, 0x63, 0x75, 0x74, 0x6c, 0x61, 0x73, 0x73, 0x5f, 0x73, 0x77, 0x65
        /*0022*/ 	.byte	0x65, 0x70, 0x5f, 0x73, 0x72, 0x63, 0x2f, 0x69, 0x6e, 0x63, 0x6c, 0x75, 0x64, 0x65, 0x2f, 0x63
        /*0032*/ 	.byte	0x75, 0x74, 0x6c, 0x61, 0x73, 0x73, 0x2f, 0x67, 0x65, 0x6d, 0x6d, 0x2f, 0x63, 0x6f, 0x6c, 0x6c
        /*0042*/ 	.byte	0x65, 0x63, 0x74, 0x69, 0x76, 0x65, 0x2f, 0x73, 0x6d, 0x39, 0x30, 0x5f, 0x6d, 0x6d, 0x61, 0x5f
        /*0052*/ 	.byte	0x74, 0x6d, 0x61, 0x5f, 0x67, 0x6d, 0x6d, 0x61, 0x5f, 0x73, 0x73, 0x5f, 0x77, 0x61, 0x72, 0x70
        /*0062*/ 	.byte	0x73, 0x70, 0x65, 0x63, 0x69, 0x61, 0x6c, 0x69, 0x7a, 0x65, 0x64, 0x2e, 0x68, 0x70, 0x70, 0x00
	.type		__unnamed_1,@object
	.size		__unnamed_1,(.L_0 - __unnamed_1)
__unnamed_1:
        /*0072*/ 	.byte	0x76, 0x6f, 0x69, 0x64, 0x20, 0x63, 0x75, 0x74, 0x6c, 0x61, 0x73, 0x73, 0x3a, 0x3a, 0x67, 0x65
        /* <DEDUP_REMOVED lines=171> */
        /*0b32*/ 	.byte	0x74, 0x65, 0x3a, 0x3a, 0x69, 0x64, 0x65, 0x6e, 0x74, 0x69, 0x74, 0x79, 0x5d, 0x00
.L_0:


//--------------------- .nv.shared._ZN7cutlass13device_kernelINS_4gemm6kernel13GemmUniversalIN4cute5tupleIJiiiiEEENS1_10collective13CollectiveMmaINS1_34MainloopSm90TmaGmmaWarpSpecializedILi22ENS5_IJNS4_1CILi1EEESB_SB_EEENS1_35KernelTmaWarpSpecializedCooperativeEEENS5_IJNSA_ILi256EEENSA_ILi64EEENSA_ILi32EEEEEEaNS5_IJlSB_lEEEaSJ_NS4_8TiledMMAINS4_8MMA_AtomIJNS4_4SM904GMMA26MMA_64x64x32_S32S8S8_SS_TNEEEENS4_6LayoutINS5_IJNSA_ILi2EEESB_SB_EEENS5_IJSB_NSA_ILi0EEEST_EEEEENS5_IJNS4_10UnderscoreESW_SW_EEEEENS4_13SM90_TMA_LOADENS4_14ComposedLayoutINS4_7SwizzleILi1ELi4ELi3EEENS4_18smem_ptr_flag_bitsILi8EEENSQ_INS5_IJNSA_ILi8EEESH_EEENS5_IJSH_SB_EEEEEEEvNS4_8identityESZ_S19_vS1A_EENS_8epilogue10collective6detail29Sm90TmaWarpSpecializedAdapterINS1D_15DefaultEpilogueIaSJ_SJ_NS1C_6thread17LinearCombinationIaLi1EiiLNS1H_9ScaleType4KindE0ELNS_15FloatRoundStyleE2EaEENS1_15EpilogueDefaultEEEEEvvEEEEvNT_6ParamsE --------------------------
	.section	.nv.shared._ZN7cutlass13device_kernelINS_4gemm6kernel13GemmUniversalIN4cute5tupleIJiiiiEEENS1_10collective13CollectiveMmaINS1_34MainloopSm90TmaGmmaWarpSpecializedILi22ENS5_IJNS4_1CILi1EEESB_SB_EEENS1_35KernelTmaWarpSpecializedCooperativeEEENS5_IJNSA_ILi256EEENSA_ILi64EEENSA_ILi32EEEEEEaNS5_IJlSB_lEEEaSJ_NS4_8TiledMMAINS4_8MMA_AtomIJNS4_4SM904GMMA26MMA_64x64x32_S32S8S8_SS_TNEEEENS4_6LayoutINS5_IJNSA_ILi2EEESB_SB_EEENS5_IJSB_NSA_ILi0EEEST_EEEEENS5_IJNS4_10UnderscoreESW_SW_EEEEENS4_13SM90_TMA_LOADENS4_14ComposedLayoutINS4_7SwizzleILi1ELi4ELi3EEENS4_18smem_ptr_flag_bitsILi8EEENSQ_INS5_IJNSA_ILi8EEESH_EEENS5_IJSH_SB_EEEEEEEvNS4_8identityESZ_S19_vS1A_EENS_8epilogue10collective6detail29Sm90TmaWarpSpecializedAdapterINS1D_15DefaultEpilogueIaSJ_SJ_NS1C_6thread17LinearCombinationIaLi1EiiLNS1H_9ScaleType4KindE0ELNS_15FloatRoundStyleE2EaEENS1_15EpilogueDefaultEEEEEvvEEEEvNT_6ParamsE,"aw",@nobits
	.sectionflags	@""
	.align	16
	.zero		1024


//--------------------- .nv.shared.reserved.0     --------------------------
	.section	.nv.shared.reserved.0,"aw",@nobits
	.weak		__nv_reservedSMEM_offset_0_alias
	.size		__nv_reservedSMEM_offset_0_alias, 0, 0
	.other		__nv_reservedSMEM_offset_0_alias,@"STO_CUDA_RESERVED_SHARED STV_DEFAULT"
__nv_reservedSMEM_offset_0_alias:
	.zero		0


//--------------------- .nv.global                --------------------------
	.section	.nv.global,"aw",@nobits
.nv.global:
	.type		_ZN40_INTERNAL_1e1423a4_4_k_cu_02d52878_189634cute1_E,@object
	.size		_ZN40_INTERNAL_1e1423a4_4_k_cu_02d52878_189634cute1_E,(_ZN40_INTERNAL_1e1423a4_4_k_cu_02d52878_189634cuda3std3__45__cpo6cbeginE - _ZN40_INTERNAL_1e1423a4_4_k_cu_02d52878_189634cute1_E)
_ZN40_INTERNAL_1e1423a4_4_k_cu_02d52878_189634cute1_E:
	.zero		1
	.type		_ZN40_INTERNAL_1e1423a4_4_k_cu_02d52878_189634cuda3std3__45__cpo6cbeginE,@object
	.size		_ZN40_INTERNAL_1e1423a4_4_k_cu_02d52878_189634cuda3std3__45__cpo6cbeginE,(_ZN40_INTERNAL_1e1423a4_4_k_cu_02d52878_189634cuda3std3__48in_placeE - _ZN40_INTERNAL_1e1423a4_4_k_cu_02d52878_189634cuda3std3__45__cpo6cbeginE)
_ZN40_INTERNAL_1e1423a4_4_k_cu_02d52878_189634cuda3std3__45__cpo6cbeginE:
	.zero		1
	.type		_ZN40_INTERNAL_1e1423a4_4_k_cu_02d52878_189634cuda3std3__48in_placeE,@object
	.size		_ZN40_INTERNAL_1e1423a4_4_k_cu_02d52878_189634cuda3std3__48in_placeE,(_ZN40_INTERNAL_1e1423a4_4_k_cu_02d52878_189634cuda3std6ranges3__45__cpo9iter_moveE - _ZN40_INTERNAL_1e1423a4_4_k_cu_02d52878_189634cuda3std3__48in_placeE)
_ZN40_INTERNAL_1e1423a4_4_k_cu_02d52878_189634cuda3std3__48in_placeE:
	.zero		1
	.type		_ZN40_INTERNAL_1e1423a4_4_k_cu_02d52878_189634cuda3std6ranges3__45__cpo9iter_moveE,@object
	.size		_ZN40_INTERNAL_1e1423a4_4_k_cu_02d52878_189634cuda3std6ranges3__45__cpo9iter_moveE,(_ZN40_INTERNAL_1e1423a4_4_k_cu_02d52878_189634cuda3std3__45__cpo5beginE - _ZN40_INTERNAL_1e1423a4_4_k_cu_02d52878_189634cuda3std6ranges3__45__cpo9iter_moveE)
_ZN40_INTERNAL_1e1423a4_4_k_cu_02d52878_189634cuda3std6ranges3__45__cpo9iter_moveE:
	.zero		1
	.type		_ZN40_INTERNAL_1e1423a4_4_k_cu_02d52878_189634cuda3std3__45__cpo5beginE,@object
	.size		_ZN40_INTERNAL_1e1423a4_4_k_cu_02d52878_189634cuda3std3__45__cpo5beginE,(_ZN40_INTERNAL_1e1423a4_4_k_cu_02d52878_189634cuda3std3__442_GLOBAL__N__1e1423a4_4_k_cu_02d52878_189636ignoreE - _ZN40_INTERNAL_1e1423a4_4_k_cu_02d52878_189634cuda3std3__45__cpo5beginE)
_ZN40_INTERNAL_1e1423a4_4_k_cu_02d52878_189634cuda3std3__45__cpo5beginE:
	.zero		1
	.type		_ZN40_INTERNAL_1e1423a4_4_k_cu_02d52878_189634cuda3std3__442_GLOBAL__N__1e1423a4_4_k_cu_02d52878_189636ignoreE,@object
	.size		_ZN40_INTERNAL_1e1423a4_4_k_cu_02d52878_189634cuda3std3__442_GLOBAL__N__1e1423a4_4_k_cu_02d52878_189636ignoreE,(_ZN40_INTERNAL_1e1423a4_4_k_cu_02d52878_189634cute7productE - _ZN40_INTERNAL_1e1423a4_4_k_cu_02d52878_189634cuda3std3__442_GLOBAL__N__1e1423a4_4_k_cu_02d52878_189636ignoreE)
_ZN40_INTERNAL_1e1423a4_4_k_cu_02d52878_189634cuda3std3__442_GLOBAL__N__1e1423a4_4_k_cu_02d52878_189636ignoreE:
	.zero		1
	.type		_ZN40_INTERNAL_1e1423a4_4_k_cu_02d52878_189634cute7productE,@object
	.size		_ZN40_INTERNAL_1e1423a4_4_k_cu_02d52878_189634cute7productE,(_ZN40_INTERNAL_1e1423a4_4_k_cu_02d52878_189634cuda3std3__45__cpo3endE - _ZN40_INTERNAL_1e1423a4_4_k_cu_02d52878_189634cute7productE)
_ZN40_INTERNAL_1e1423a4_4_k_cu_02d52878_189634cute7productE:
	.zero		1
	.type		_ZN40_INTERNAL_1e1423a4_4_k_cu_02d52878_189634cuda3std3__45__cpo3endE,@object
	.size		_ZN40_INTERNAL_1e1423a4_4_k_cu_02d52878_189634cuda3std3__45__cpo3endE,(_ZN40_INTERNAL_1e1423a4_4_k_cu_02d52878_189634cuda3std3__419piecewise_constructE - _ZN40_INTERNAL_1e1423a4_4_k_cu_02d52878_189634cuda3std3__45__cpo3endE)
_ZN40_INTERNAL_1e1423a4_4_k_cu_02d52878_189634cuda3std3__45__cpo3endE:
	.zero		1
	.type		_ZN40_INTERNAL_1e1423a4_4_k_cu_02d52878_189634cuda3std3__419piecewise_constructE,@object
	.size		_ZN40_INTERNAL_1e1423a4_4_k_cu_02d52878_189634cuda3std3__419piecewise_constructE,(_ZN40_INTERNAL_1e1423a4_4_k_cu_02d52878_189634cuda3std3__45__cpo4cendE - _ZN40_INTERNAL_1e1423a4_4_k_cu_02d52878_189634cuda3std3__419piecewise_constructE)
_ZN40_INTERNAL_1e1423a4_4_k_cu_02d52878_189634cuda3std3__419piecewise_constructE:
	.zero		1
	.type		_ZN40_INTERNAL_1e1423a4_4_k_cu_02d52878_189634cuda3std3__45__cpo4cendE,@object
	.size		_ZN40_INTERNAL_1e1423a4_4_k_cu_02d52878_189634cuda3std3__45__cpo4cendE,(_ZN40_INTERNAL_1e1423a4_4_k_cu_02d52878_189634cuda3std6ranges3__45__cpo4swapE - _ZN40_INTERNAL_1e1423a4_4_k_cu_02d52878_189634cuda3std3__45__cpo4cendE)
_ZN40_INTERNAL_1e1423a4_4_k_cu_02d52878_189634cuda3std3__45__cpo4cendE:
	.zero		1
	.type		_ZN40_INTERNAL_1e1423a4_4_k_cu_02d52878_189634cuda3std6ranges3__45__cpo4swapE,@object
	.size		_ZN40_INTERNAL_1e1423a4_4_k_cu_02d52878_189634cuda3std6ranges3__45__cpo4swapE,(.L_8 - _ZN40_INTERNAL_1e1423a4_4_k_cu_02d52878_189634cuda3std6ranges3__45__cpo4swapE)
_ZN40_INTERNAL_1e1423a4_4_k_cu_02d52878_189634cuda3std6ranges3__45__cpo4swapE:
	.zero		1
.L_8:


//--------------------- .nv.constant0._ZN7cutlass13device_kernelINS_4gemm6kernel13GemmUniversalIN4cute5tupleIJiiiiEEENS1_10collective13CollectiveMmaINS1_34MainloopSm90TmaGmmaWarpSpecializedILi22ENS5_IJNS4_1CILi1EEESB_SB_EEENS1_35KernelTmaWarpSpecializedCooperativeEEENS5_IJNSA_ILi256EEENSA_ILi64EEENSA_ILi32EEEEEEaNS5_IJlSB_lEEEaSJ_NS4_8TiledMMAINS4_8MMA_AtomIJNS4_4SM904GMMA26MMA_64x64x32_S32S8S8_SS_TNEEEENS4_6LayoutINS5_IJNSA_ILi2EEESB_SB_EEENS5_IJSB_NSA_ILi0EEEST_EEEEENS5_IJNS4_10UnderscoreESW_SW_EEEEENS4_13SM90_TMA_LOADENS4_14ComposedLayoutINS4_7SwizzleILi1ELi4ELi3EEENS4_18smem_ptr_flag_bitsILi8EEENSQ_INS5_IJNSA_ILi8EEESH_EEENS5_IJSH_SB_EEEEEEEvNS4_8identityESZ_S19_vS1A_EENS_8epilogue10collective6detail29Sm90TmaWarpSpecializedAdapterINS1D_15DefaultEpilogueIaSJ_SJ_NS1C_6thread17LinearCombinationIaLi1EiiLNS1H_9ScaleType4KindE0ELNS_15FloatRoundStyleE2EaEENS1_15EpilogueDefaultEEEEEvvEEEEvNT_6ParamsE --------------------------
	.section	.nv.constant0._ZN7cutlass13device_kernelINS_4gemm6kernel13GemmUniversalIN4cute5tupleIJiiiiEEENS1_10collective13CollectiveMmaINS1_34MainloopSm90TmaGmmaWarpSpecializedILi22ENS5_IJNS4_1CILi1EEESB_SB_EEENS1_35KernelTmaWarpSpecializedCooperativeEEENS5_IJNSA_ILi256EEENSA_ILi64EEENSA_ILi32EEEEEEaNS5_IJlSB_lEEEaSJ_NS4_8TiledMMAINS4_8MMA_AtomIJNS4_4SM904GMMA26MMA_64x64x32_S32S8S8_SS_TNEEEENS4_6LayoutINS5_IJNSA_ILi2EEESB_SB_EEENS5_IJSB_NSA_ILi0EEEST_EEEEENS5_IJNS4_10UnderscoreESW_SW_EEEEENS4_13SM90_TMA_LOADENS4_14ComposedLayoutINS4_7SwizzleILi1ELi4ELi3EEENS4_18smem_ptr_flag_bitsILi8EEENSQ_INS5_IJNSA_ILi8EEESH_EEENS5_IJSH_SB_EEEEEEEvNS4_8identityESZ_S19_vS1A_EENS_8epilogue10collective6detail29Sm90TmaWarpSpecializedAdapterINS1D_15DefaultEpilogueIaSJ_SJ_NS1C_6thread17LinearCombinationIaLi1EiiLNS1H_9ScaleType4KindE0ELNS_15FloatRoundStyleE2EaEENS1_15EpilogueDefaultEEEEEvvEEEEvNT_6ParamsE,"a",@progbits
	.sectionflags	@""
	.align	4
.nv.constant0._ZN7cutlass13device_kernelINS_4gemm6kernel13GemmUniversalIN4cute5tupleIJiiiiEEENS1_10collective13CollectiveMmaINS1_34MainloopSm90TmaGmmaWarpSpecializedILi22ENS5_IJNS4_1CILi1EEESB_SB_EEENS1_35KernelTmaWarpSpecializedCooperativeEEENS5_IJNSA_ILi256EEENSA_ILi64EEENSA_ILi32EEEEEEaNS5_IJlSB_lEEEaSJ_NS4_8TiledMMAINS4_8MMA_AtomIJNS4_4SM904GMMA26MMA_64x64x32_S32S8S8_SS_TNEEEENS4_6LayoutINS5_IJNSA_ILi2EEESB_SB_EEENS5_IJSB_NSA_ILi0EEEST_EEEEENS5_IJNS4_10UnderscoreESW_SW_EEEEENS4_13SM90_TMA_LOADENS4_14ComposedLayoutINS4_7SwizzleILi1ELi4ELi3EEENS4_18smem_ptr_flag_bitsILi8EEENSQ_INS5_IJNSA_ILi8EEESH_EEENS5_IJSH_SB_EEEEEEEvNS4_8identityESZ_S19_vS1A_EENS_8epilogue10collective6detail29Sm90TmaWarpSpecializedAdapterINS1D_15DefaultEpilogueIaSJ_SJ_NS1C_6thread17LinearCombinationIaLi1EiiLNS1H_9ScaleType4KindE0ELNS_15FloatRoundStyleE2EaEENS1_15EpilogueDefaultEEEEEvvEEEEvNT_6ParamsE:
	.zero		1664


//--------------------- SYMBOLS --------------------------

	.type		.nv.reservedSmem.offset0,@object
	.size		.nv.reservedSmem.offset0,0x4
	.type		__assertfail,@function
